// auto-generated by cutlass_sweep.gemm — config: {"arch": "sm_100", "cluster_m": 1, "cluster_n": 8, "dtype": "bf16", "dtype_b": "bf16", "layout": "nt", "stages": 0, "tile_k": 64, "tile_m": 64, "tile_n": 256}
#include "cutlass/cutlass.h"
#include "cutlass/gemm/collective/collective_builder.hpp"
#include "cutlass/gemm/device/gemm_universal_adapter.h"
#include "cutlass/gemm/kernel/gemm_universal.hpp"
#include "cutlass/epilogue/collective/collective_builder.hpp"

using ElemA = cutlass::bfloat16_t;
using ElemB = cutlass::bfloat16_t;
using ElemCD = cutlass::bfloat16_t;
using Acc  = float;
using TileShape    = cute::Shape<cute::_64, cute::_256, cute::_64>;
using ClusterShape = cute::Shape<cute::_1, cute::_8, cute::_1>;

using CollectiveEpilogue = typename cutlass::epilogue::collective::CollectiveBuilder<
    cutlass::arch::Sm100, cutlass::arch::OpClassTensorOp,
    TileShape, ClusterShape,
    cutlass::epilogue::collective::EpilogueTileAuto,
    Acc, Acc,
    ElemCD, cutlass::layout::RowMajor, 128 / cutlass::sizeof_bits<ElemCD>::value,
    ElemCD, cutlass::layout::RowMajor, 128 / cutlass::sizeof_bits<ElemCD>::value,
    cutlass::epilogue::collective::EpilogueScheduleAuto
  >::CollectiveOp;

using CollectiveMainloop = typename cutlass::gemm::collective::CollectiveBuilder<
    cutlass::arch::Sm100, cutlass::arch::OpClassTensorOp,
    ElemA, cutlass::layout::RowMajor, 128 / cutlass::sizeof_bits<ElemA>::value,
    ElemB, cutlass::layout::ColumnMajor, 128 / cutlass::sizeof_bits<ElemB>::value,
    Acc,
    TileShape, ClusterShape,
    cutlass::gemm::collective::StageCountAutoCarveout<static_cast<int>(sizeof(typename CollectiveEpilogue::SharedStorage))>,
    cutlass::gemm::collective::KernelScheduleAuto
  >::CollectiveOp;

using GemmKernel = cutlass::gemm::kernel::GemmUniversal<
    cute::Shape<int,int,int,int>,
    CollectiveMainloop,
    CollectiveEpilogue
>;
using Gemm = cutlass::gemm::device::GemmUniversalAdapter<GemmKernel>;

// Force the device kernel symbol into the cubin without needing a host main.
auto* _anchor = &cutlass::device_kernel<GemmKernel>;


// ===== COMPILED SASS (sm_100a) =====

	.target	sm_100a

	.elftype	@"ET_EXEC"


//--------------------- .note.nv.tkinfo           --------------------------
	.section	.note.nv.tkinfo,"",@"SHT_NOTE"
	.sectionflags	@"SHF_NOTE_NV_TKINFO"
	.tkinfo
        /*0018*/ 	.word	0x00000002
        /*0030*/ 	.string	""
        /*0030*/ 	.string	"ptxas"
        /*0030*/ 	.string	"Cuda compilation tools, release 13.0, V13.0.88"
        /*0030*/ 	.string	"Build cuda_13.0.r13.0/compiler.36424714_0"
        /*0030*/ 	.string	"-arch sm_100a -m 64 "



//--------------------- .note.nv.cuinfo           --------------------------
	.section	.note.nv.cuinfo,"",@"SHT_NOTE"
	.sectionflags	@"SHF_NOTE_NV_CUINFO"
        /*0018*/ 	.short	0x0002
        /*001a*/ 	.short	0x0064
        /*001c*/ 	.short	0x0082
	.zero		2


//--------------------- .nv.info                  --------------------------
	.section	.nv.info,"",@"SHT_CUDA_INFO"
	.align	4


	//----- nvinfo : EIATTR_REGCOUNT
	.align		4
        /*0000*/ 	.byte	0x04, 0x2f
        /*0002*/ 	.short	(.L_19 - .L_18)
	.align		4
.L_18:
        /*0004*/ 	.word	index@(_ZN7cutlass13device_kernelINS_4gemm6kernel13GemmUniversalIN4cute5tupleIJiiiiEEENS1_10collective13CollectiveMmaINS1_35MainloopSm100TmaUmmaWarpSpecializedILi4ELi2ELi4ENS5_IJNS4_1CILi1EEENSA_ILi8EEESB_EEEEENS5_IJNSA_ILi64EEENSA_ILi256EEESF_EEENS_10bfloat16_tENS5_IJlSB_lEEESI_SJ_NS4_8TiledMMAINS4_8MMA_AtomIJNS4_20SM100_MMA_F16BF16_SSISI_SI_fLi64ELi256ELNS4_4UMMA5MajorE0ELSO_0ELNSN_7ScaleInE0ELSP_0EEEEEENS4_6LayoutINS5_IJSB_SB_SB_EEENS5_IJNSA_ILi0EEESU_SU_EEEEENS5_IJNS4_10UnderscoreESX_SX_EEEEENS4_23SM90_TMA_LOAD_MULTICASTENS4_14ComposedLayoutINS4_7SwizzleILi3ELi4ELi3EEENS4_18smem_ptr_flag_bitsILi16EEENSS_INS5_IJSC_SF_EEENS5_IJSF_SB_EEEEEEEvNS4_8identityENS4_13SM90_TMA_LOADES19_vS1A_EENS_8epilogue10collective18CollectiveEpilogueINS1D_23Sm100TmaWarpSpecializedILi4ELi2ELi32ELb1ELb0EEEJSH_NS5_IJNSS_ISF_SB_EES1I_EEESI_SJ_SI_SJ_NS1D_6fusion15FusionCallbacksIS1H_NS1K_17LinearCombinationISI_fSI_fLNS_15FloatRoundStyleE2EEESH_S1J_JEEENS4_5SM1004TMEM4LOAD26SM100_TMEM_LOAD_16dp256b8xES1B_S19_NS4_17SM75_U32x4_LDSM_NENS4_14SM90_TMA_STOREES19_NS4_17SM90_U32x4_STSM_NENS4_39AutoVectorizingCopyWithAssumedAlignmentILi128EEEEEEvvEEEEvNT_6ParamsE)
        /*0008*/ 	.word	0x0000007a


	//----- nvinfo : EIATTR_FRAME_SIZE
	.align		4
.L_19:
        /*000c*/ 	.byte	0x04, 0x11
        /*000e*/ 	.short	(.L_21 - .L_20)
	.align		4
.L_20:
        /*0010*/ 	.word	index@($__internal_2_$__cuda_sm10x_tcgen05_guardrail_trap_unallocated_columns_being_dealloced)
        /*0014*/ 	.word	0x00000000


	//----- nvinfo : EIATTR_FRAME_SIZE
	.align		4
.L_21:
        /*0018*/ 	.byte	0x04, 0x11
        /*001a*/ 	.short	(.L_23 - .L_22)
	.align		4
.L_22:
        /*001c*/ 	.word	index@($__internal_1_$__cuda_sm10x_tcgen05_guardrail_trap_phase_invalid_during_alloc)
        /*0020*/ 	.word	0x00000000


	//----- nvinfo : EIATTR_FRAME_SIZE
	.align		4
.L_23:
        /*0024*/ 	.byte	0x04, 0x11
        /*0026*/ 	.short	(.L_25 - .L_24)
	.align		4
.L_24:
        /*0028*/ 	.word	index@($__internal_0_$__cuda_sm10x_tcgen05_guardrail_trap_col_being_dealloced_not_returned_by_alloc)
        /*002c*/ 	.word	0x00000000


	//----- nvinfo : EIATTR_FRAME_SIZE
	.align		4
.L_25:
        /*0030*/ 	.byte	0x04, 0x11
        /*0032*/ 	.short	(.L_27 - .L_26)
	.align		4
.L_26:
        /*0034*/ 	.word	index@(_ZN7cutlass13device_kernelINS_4gemm6kernel13GemmUniversalIN4cute5tupleIJiiiiEEENS1_10collective13CollectiveMmaINS1_35MainloopSm100TmaUmmaWarpSpecializedILi4ELi2ELi4ENS5_IJNS4_1CILi1EEENSA_ILi8EEESB_EEEEENS5_IJNSA_ILi64EEENSA_ILi256EEESF_EEENS_10bfloat16_tENS5_IJlSB_lEEESI_SJ_NS4_8TiledMMAINS4_8MMA_AtomIJNS4_20SM100_MMA_F16BF16_SSISI_SI_fLi64ELi256ELNS4_4UMMA5MajorE0ELSO_0ELNSN_7ScaleInE0ELSP_0EEEEEENS4_6LayoutINS5_IJSB_SB_SB_EEENS5_IJNSA_ILi0EEESU_SU_EEEEENS5_IJNS4_10UnderscoreESX_SX_EEEEENS4_23SM90_TMA_LOAD_MULTICASTENS4_14ComposedLayoutINS4_7SwizzleILi3ELi4ELi3EEENS4_18smem_ptr_flag_bitsILi16EEENSS_INS5_IJSC_SF_EEENS5_IJSF_SB_EEEEEEEvNS4_8identityENS4_13SM90_TMA_LOADES19_vS1A_EENS_8epilogue10collective18CollectiveEpilogueINS1D_23Sm100TmaWarpSpecializedILi4ELi2ELi32ELb1ELb0EEEJSH_NS5_IJNSS_ISF_SB_EES1I_EEESI_SJ_SI_SJ_NS1D_6fusion15FusionCallbacksIS1H_NS1K_17LinearCombinationISI_fSI_fLNS_15FloatRoundStyleE2EEESH_S1J_JEEENS4_5SM1004TMEM4LOAD26SM100_TMEM_LOAD_16dp256b8xES1B_S19_NS4_17SM75_U32x4_LDSM_NENS4_14SM90_TMA_STOREES19_NS4_17SM90_U32x4_STSM_NENS4_39AutoVectorizingCopyWithAssumedAlignmentILi128EEEEEEvvEEEEvNT_6ParamsE)
        /*0038*/ 	.word	0x00000000


	//----- nvinfo : EIATTR_MIN_STACK_SIZE
	.align		4
.L_27:
        /*003c*/ 	.byte	0x04, 0x12
        /*003e*/ 	.short	(.L_29 - .L_28)
	.align		4
.L_28:
        /*0040*/ 	.word	index@(_ZN7cutlass13device_kernelINS_4gemm6kernel13GemmUniversalIN4cute5tupleIJiiiiEEENS1_10collective13CollectiveMmaINS1_35MainloopSm100TmaUmmaWarpSpecializedILi4ELi2ELi4ENS5_IJNS4_1CILi1EEENSA_ILi8EEESB_EEEEENS5_IJNSA_ILi64EEENSA_ILi256EEESF_EEENS_10bfloat16_tENS5_IJlSB_lEEESI_SJ_NS4_8TiledMMAINS4_8MMA_AtomIJNS4_20SM100_MMA_F16BF16_SSISI_SI_fLi64ELi256ELNS4_4UMMA5MajorE0ELSO_0ELNSN_7ScaleInE0ELSP_0EEEEEENS4_6LayoutINS5_IJSB_SB_SB_EEENS5_IJNSA_ILi0EEESU_SU_EEEEENS5_IJNS4_10UnderscoreESX_SX_EEEEENS4_23SM90_TMA_LOAD_MULTICASTENS4_14ComposedLayoutINS4_7SwizzleILi3ELi4ELi3EEENS4_18smem_ptr_flag_bitsILi16EEENSS_INS5_IJSC_SF_EEENS5_IJSF_SB_EEEEEEEvNS4_8identityENS4_13SM90_TMA_LOADES19_vS1A_EENS_8epilogue10collective18CollectiveEpilogueINS1D_23Sm100TmaWarpSpecializedILi4ELi2ELi32ELb1ELb0EEEJSH_NS5_IJNSS_ISF_SB_EES1I_EEESI_SJ_SI_SJ_NS1D_6fusion15FusionCallbacksIS1H_NS1K_17LinearCombinationISI_fSI_fLNS_15FloatRoundStyleE2EEESH_S1J_JEEENS4_5SM1004TMEM4LOAD26SM100_TMEM_LOAD_16dp256b8xES1B_S19_NS4_17SM75_U32x4_LDSM_NENS4_14SM90_TMA_STOREES19_NS4_17SM90_U32x4_STSM_NENS4_39AutoVectorizingCopyWithAssumedAlignmentILi128EEEEEEvvEEEEvNT_6ParamsE)
        /*0044*/ 	.word	0x00000000
.L_29:


//--------------------- .nv.compat                --------------------------
	.section	.nv.compat,"",@"SHT_CUDA_COMPAT_INFO"
	.align	4
        /*0000*/ 	.byte	0x02, 0x09, 0x01, 0x00, 0x02, 0x02, 0x02, 0x00, 0x02, 0x05, 0x05, 0x00, 0x03, 0x07, 0x01, 0x01
        /*0010*/ 	.byte	0x02, 0x03, 0x01, 0x00, 0x02, 0x06, 0x01, 0x00, 0x04, 0x0b, 0x08, 0x00, 0x09, 0x00, 0x00, 0x00
        /*0020*/ 	.byte	0x00, 0x00, 0x00, 0x00


//--------------------- .nv.info._ZN7cutlass13device_kernelINS_4gemm6kernel13GemmUniversalIN4cute5tupleIJiiiiEEENS1_10collective13CollectiveMmaINS1_35MainloopSm100TmaUmmaWarpSpecializedILi4ELi2ELi4ENS5_IJNS4_1CILi1EEENSA_ILi8EEESB_EEEEENS5_IJNSA_ILi64EEENSA_ILi256EEESF_EEENS_10bfloat16_tENS5_IJlSB_lEEESI_SJ_NS4_8TiledMMAINS4_8MMA_AtomIJNS4_20SM100_MMA_F16BF16_SSISI_SI_fLi64ELi256ELNS4_4UMMA5MajorE0ELSO_0ELNSN_7ScaleInE0ELSP_0EEEEEENS4_6LayoutINS5_IJSB_SB_SB_EEENS5_IJNSA_ILi0EEESU_SU_EEEEENS5_IJNS4_10UnderscoreESX_SX_EEEEENS4_23SM90_TMA_LOAD_MULTICASTENS4_14ComposedLayoutINS4_7SwizzleILi3ELi4ELi3EEENS4_18smem_ptr_flag_bitsILi16EEENSS_INS5_IJSC_SF_EEENS5_IJSF_SB_EEEEEEEvNS4_8identityENS4_13SM90_TMA_LOADES19_vS1A_EENS_8epilogue10collective18CollectiveEpilogueINS1D_23Sm100TmaWarpSpecializedILi4ELi2ELi32ELb1ELb0EEEJSH_NS5_IJNSS_ISF_SB_EES1I_EEESI_SJ_SI_SJ_NS1D_6fusion15FusionCallbacksIS1H_NS1K_17LinearCombinationISI_fSI_fLNS_15FloatRoundStyleE2EEESH_S1J_JEEENS4_5SM1004TMEM4LOAD26SM100_TMEM_LOAD_16dp256b8xES1B_S19_NS4_17SM75_U32x4_LDSM_NENS4_14SM90_TMA_STOREES19_NS4_17SM90_U32x4_STSM_NENS4_39AutoVectorizingCopyWithAssumedAlignmentILi128EEEEEEvvEEEEvNT_6ParamsE --------------------------
	.section	.nv.info._ZN7cutlass13device_kernelINS_4gemm6kernel13GemmUniversalIN4cute5tupleIJiiiiEEENS1_10collective13CollectiveMmaINS1_35MainloopSm100TmaUmmaWarpSpecializedILi4ELi2ELi4ENS5_IJNS4_1CILi1EEENSA_ILi8EEESB_EEEEENS5_IJNSA_ILi64EEENSA_ILi256EEESF_EEENS_10bfloat16_tENS5_IJlSB_lEEESI_SJ_NS4_8TiledMMAINS4_8MMA_AtomIJNS4_20SM100_MMA_F16BF16_SSISI_SI_fLi64ELi256ELNS4_4UMMA5MajorE0ELSO_0ELNSN_7ScaleInE0ELSP_0EEEEEENS4_6LayoutINS5_IJSB_SB_SB_EEENS5_IJNSA_ILi0EEESU_SU_EEEEENS5_IJNS4_10UnderscoreESX_SX_EEEEENS4_23SM90_TMA_LOAD_MULTICASTENS4_14ComposedLayoutINS4_7SwizzleILi3ELi4ELi3EEENS4_18smem_ptr_flag_bitsILi16EEENSS_INS5_IJSC_SF_EEENS5_IJSF_SB_EEEEEEEvNS4_8identityENS4_13SM90_TMA_LOADES19_vS1A_EENS_8epilogue10collective18CollectiveEpilogueINS1D_23Sm100TmaWarpSpecializedILi4ELi2ELi32ELb1ELb0EEEJSH_NS5_IJNSS_ISF_SB_EES1I_EEESI_SJ_SI_SJ_NS1D_6fusion15FusionCallbacksIS1H_NS1K_17LinearCombinationISI_fSI_fLNS_15FloatRoundStyleE2EEESH_S1J_JEEENS4_5SM1004TMEM4LOAD26SM100_TMEM_LOAD_16dp256b8xES1B_S19_NS4_17SM75_U32x4_LDSM_NENS4_14SM90_TMA_STOREES19_NS4_17SM90_U32x4_STSM_NENS4_39AutoVectorizingCopyWithAssumedAlignmentILi128EEEEEEvvEEEEvNT_6ParamsE,"",@"SHT_CUDA_INFO"
	.sectionflags	@""
	.align	4


	//----- nvinfo : EIATTR_CUDA_API_VERSION
	.align		4
        /*0000*/ 	.byte	0x04, 0x37
        /*0002*/ 	.short	(.L_31 - .L_30)
.L_30:
        /*0004*/ 	.word	0x00000082


	//----- nvinfo : EIATTR_KPARAM_INFO
	.align		4
.L_31:
        /*0008*/ 	.byte	0x04, 0x17
        /*000a*/ 	.short	(.L_33 - .L_32)
.L_32:
        /*000c*/ 	.word	0x00000000
        /*0010*/ 	.short	0x0000
        /*0012*/ 	.short	0x0000
        /*0014*/ 	.byte	0x00, 0xf0, 0x01, 0x20


	//----- nvinfo : EIATTR_AT_ENTRY_FRAGMENTS
	.align		4
.L_33:
        /*0018*/ 	.byte	0x04, 0x4f
        /*001a*/ 	.short	(.L_35 - .L_34)


	//   ....[0]....
.L_34:
        /*001c*/ 	.word	0x00000006


	//----- nvinfo : EIATTR_RESERVED_SMEM_USED
	.align		4
.L_35:
        /*0020*/ 	.byte	0x01, 0x41
	.zero		2


	//----- nvinfo : EIATTR_SPARSE_MMA_MASK
	.align		4
        /*0024*/ 	.byte	0x03, 0x50
        /*0026*/ 	.short	0x0000


	//----- nvinfo : EIATTR_TCGEN05_1CTA_USED
	.align		4
        /*0028*/ 	.byte	0x01, 0x51
	.zero		2


	//----- nvinfo : EIATTR_MAXREG_COUNT
	.align		4
        /*002c*/ 	.byte	0x03, 0x1b
        /*002e*/ 	.short	0x00ff


	//----- nvinfo : EIATTR_NUM_BARRIERS
	.align		4
        /*0030*/ 	.byte	0x02, 0x4c
        /*0032*/ 	.byte	0x07
	.zero		1


	//----- nvinfo : EIATTR_EXTERNS
	.align		4
        /*0034*/ 	.byte	0x04, 0x0f
        /*0036*/ 	.short	(.L_37 - .L_36)


	//   ....[0]....
	.align		4
.L_36:
        /*0038*/ 	.word	index@(__assertfail)


	//----- nvinfo : EIATTR_MERCURY_ISA_VERSION
	.align		4
.L_37:
        /*003c*/ 	.byte	0x03, 0x5f
        /*003e*/ 	.short	0x0101


	//----- nvinfo : EIATTR_INT_WARP_WIDE_INSTR_OFFSETS
	.align		4
        /*0040*/ 	.byte	0x04, 0x31
        /*0042*/ 	.short	(.L_39 - .L_38)


	//   ....[0]....
.L_38:
        /*0044*/ 	.word	0x00003e90


	//   ....[1]....
        /*0048*/ 	.word	0x00003eb0


	//   ....[2]....
        /*004c*/ 	.word	0x00003ee0


	//   ....[3]....
        /*0050*/ 	.word	0x00004a60


	//   ....[4]....
        /*0054*/ 	.word	0x00004ad0


	//   ....[5]....
        /*0058*/ 	.word	0x00004ba0


	//   ....[6]....
        /*005c*/ 	.word	0x00004c20


	//   ....[7]....
        /*0060*/ 	.word	0x00004d10


	//   ....[8]....
        /*0064*/ 	.word	0x00004d90


	//   ....[9]....
        /*0068*/ 	.word	0x00004e70


	//   ....[10]....
        /*006c*/ 	.word	0x00004f20


	//----- nvinfo : EIATTR_COOP_GROUP_MASK_REGIDS
	.align		4
.L_39:
        /*0070*/ 	.byte	0x04, 0x29
        /*0072*/ 	.short	(.L_41 - .L_40)


	//   ....[0]....
.L_40:
        /*0074*/ 	.word	0xffffffff


	//   ....[1]....
        /*0078*/ 	.word	0xffffffff


	//   ....[2]....
        /*007c*/ 	.word	0xffffffff


	//   ....[3]....
        /*0080*/ 	.word	0xffffffff


	//   ....[4]....
        /*0084*/ 	.word	0xffffffff


	//   ....[5]....
        /*0088*/ 	.word	0xffffffff


	//   ....[6]....
        /*008c*/ 	.word	0xffffffff


	//   ....[7]....
        /*0090*/ 	.word	0xffffffff


	//   ....[8]....
        /*0094*/ 	.word	0xffffffff


	//   ....[9]....
        /*0098*/ 	.word	0xffffffff


	//   ....[10]....
        /*009c*/ 	.word	0xffffffff


	//   ....[11]....
        /*00a0*/ 	.word	0xffffffff


	//   ....[12]....
        /*00a4*/ 	.word	0xffffffff


	//   ....[13]....
        /*00a8*/ 	.word	0xffffffff


	//----- nvinfo : EIATTR_COOP_GROUP_INSTR_OFFSETS
	.align		4
.L_41:
        /*00ac*/ 	.byte	0x04, 0x28
        /*00ae*/ 	.short	(.L_43 - .L_42)


	//   ....[0]....
.L_42:
        /*00b0*/ 	.word	0x00000080


	//   ....[1]....
        /*00b4*/ 	.word	0x000004f0


	//   ....[2]....
        /*00b8*/ 	.word	0x000006a0


	//   ....[3]....
        /*00bc*/ 	.word	0x00000840


	//   ....[4]....
        /*00c0*/ 	.word	0x00000940


	//   ....[5]....
        /*00c4*/ 	.word	0x00000ab0


	//   ....[6]....
        /*00c8*/ 	.word	0x00000c50


	//   ....[7]....
        /*00cc*/ 	.word	0x00000e00


	//   ....[8]....
        /*00d0*/ 	.word	0x00002190


	//   ....[9]....
        /*00d4*/ 	.word	0x00003080


	//   ....[10]....
        /*00d8*/ 	.word	0x00003290


	//   ....[11]....
        /*00dc*/ 	.word	0x000032c0


	//   ....[12]....
        /*00e0*/ 	.word	0x00003d70


	//   ....[13]....
        /*00e4*/ 	.word	0x00003fa0


	//----- nvinfo : EIATTR_VRC_CTA_INIT_COUNT
	.align		4
.L_43:
        /*00e8*/ 	.byte	0x02, 0x4a
        /*00ea*/ 	.byte	0x80
	.zero		1


	//----- nvinfo : EIATTR_SYSCALL_OFFSETS
	.align		4
        /*00ec*/ 	.byte	0x04, 0x46
        /*00ee*/ 	.short	(.L_45 - .L_44)


	//   ....[0]....
.L_44:
        /*00f0*/ 	.word	0x00005bb0


	//   ....[1]....
        /*00f4*/ 	.word	0x00005ca0


	//   ....[2]....
        /*00f8*/ 	.word	0x00006510


	//   ....[3]....
        /*00fc*/ 	.word	0x000071d0


	//   ....[4]....
        /*0100*/ 	.word	0x00007e40


	//   ....[5]....
        /*0104*/ 	.word	0x00008aa0


	//----- nvinfo : EIATTR_MBARRIER_INSTR_OFFSETS
	.align		4
.L_45:
        /*0108*/ 	.byte	0x04, 0x39
        /*010a*/ 	.short	(.L_47 - .L_46)


	//   ....[0]....
.L_46:
        /*010c*/ 	.word	0x00000610
        /*0110*/ 	.word	0x000000ff
        /*0114*/ 	.word	0x00000000
        /*0118*/ 	.short	0x0100
        /*011a*/ 	.byte	0x04
	.zero		1


	//   ....[1]....
        /*011c*/ 	.word	0x00000620
        /*0120*/ 	.word	0x000000ff
        /*0124*/ 	.word	0x00000020
        /*0128*/ 	.short	0x0100
        /*012a*/ 	.byte	0x04
	.zero		1


	//   ....[2]....
        /*012c*/ 	.word	0x00000630
        /*0130*/ 	.word	0x000000ff
        /*0134*/ 	.word	0x00000008
        /*0138*/ 	.short	0x0100
        /*013a*/ 	.byte	0x04
	.zero		1


	//   ....[3]....
        /*013c*/ 	.word	0x00000640
        /*0140*/ 	.word	0x000000ff
        /*0144*/ 	.word	0x00000028
        /*0148*/ 	.short	0x0100
        /*014a*/ 	.byte	0x04
	.zero		1


	//   ....[4]....
        /*014c*/ 	.word	0x00000650
        /*0150*/ 	.word	0x000000ff
        /*0154*/ 	.word	0x00000010
        /*0158*/ 	.short	0x0100
        /*015a*/ 	.byte	0x04
	.zero		1


	//   ....[5]....
        /*015c*/ 	.word	0x00000660
        /*0160*/ 	.word	0x000000ff
        /*0164*/ 	.word	0x00000030
        /*0168*/ 	.short	0x0100
        /*016a*/ 	.byte	0x04
	.zero		1


	//   ....[6]....
        /*016c*/ 	.word	0x00000670
        /*0170*/ 	.word	0x000000ff
        /*0174*/ 	.word	0x00000018
        /*0178*/ 	.short	0x0100
        /*017a*/ 	.byte	0x04
	.zero		1


	//   ....[7]....
        /*017c*/ 	.word	0x00000680
        /*0180*/ 	.word	0x000000ff
        /*0184*/ 	.word	0x00000038
        /*0188*/ 	.short	0x0100
        /*018a*/ 	.byte	0x04
	.zero		1


	//   ....[8]....
        /*018c*/ 	.word	0x000007b0
        /*0190*/ 	.word	0x000000ff
        /*0194*/ 	.word	0x00000040
        /*0198*/ 	.short	0x0100
        /*019a*/ 	.byte	0x04
	.zero		1


	//   ....[9]....
        /*019c*/ 	.word	0x000007c0
        /*01a0*/ 	.word	0x000000ff
        /*01a4*/ 	.word	0x00000060
        /*01a8*/ 	.short	0x0100
        /*01aa*/ 	.byte	0x04
	.zero		1


	//   ....[10]....
        /*01ac*/ 	.word	0x000007d0
        /*01b0*/ 	.word	0x000000ff
        /*01b4*/ 	.word	0x00000048
        /*01b8*/ 	.short	0x0100
        /*01ba*/ 	.byte	0x04
	.zero		1


	//   ....[11]....
        /*01bc*/ 	.word	0x000007e0
        /*01c0*/ 	.word	0x000000ff
        /*01c4*/ 	.word	0x00000068
        /*01c8*/ 	.short	0x0100
        /*01ca*/ 	.byte	0x04
	.zero		1


	//   ....[12]....
        /*01cc*/ 	.word	0x000007f0
        /*01d0*/ 	.word	0x000000ff
        /*01d4*/ 	.word	0x00000050
        /*01d8*/ 	.short	0x0100
        /*01da*/ 	.byte	0x04
	.zero		1


	//   ....[13]....
        /*01dc*/ 	.word	0x00000800
        /*01e0*/ 	.word	0x000000ff
        /*01e4*/ 	.word	0x00000070
        /*01e8*/ 	.short	0x0100
        /*01ea*/ 	.byte	0x04
	.zero		1


	//   ....[14]....
        /*01ec*/ 	.word	0x00000810
        /*01f0*/ 	.word	0x000000ff
        /*01f4*/ 	.word	0x00000058
        /*01f8*/ 	.short	0x0100
        /*01fa*/ 	.byte	0x04
	.zero		1


	//   ....[15]....
        /*01fc*/ 	.word	0x00000820
        /*0200*/ 	.word	0x000000ff
        /*0204*/ 	.word	0x00000078
        /*0208*/ 	.short	0x0100
        /*020a*/ 	.byte	0x04
	.zero		1


	//   ....[16]....
        /*020c*/ 	.word	0x00000910
        /*0210*/ 	.word	0x000000ff
        /*0214*/ 	.word	0x00000080
        /*0218*/ 	.short	0x0100
        /*021a*/ 	.byte	0x06
	.zero		1


	//   ....[17]....
        /*021c*/ 	.word	0x00000920
        /*0220*/ 	.word	0x000000ff
        /*0224*/ 	.word	0x00000088
        /*0228*/ 	.short	0x0100
        /*022a*/ 	.byte	0x06
	.zero		1


	//   ....[18]....
        /*022c*/ 	.word	0x00000a60
        /*0230*/ 	.word	0x000000ff
        /*0234*/ 	.word	0x00000090
        /*0238*/ 	.short	0x0100
        /*023a*/ 	.byte	0x06
	.zero		1


	//   ....[19]....
        /*023c*/ 	.word	0x00000a70
        /*0240*/ 	.word	0x000000ff
        /*0244*/ 	.word	0x000000a0
        /*0248*/ 	.short	0x0100
        /*024a*/ 	.byte	0x06
	.zero		1


	//   ....[20]....
        /*024c*/ 	.word	0x00000a80
        /*0250*/ 	.word	0x000000ff
        /*0254*/ 	.word	0x00000098
        /*0258*/ 	.short	0x0100
        /*025a*/ 	.byte	0x06
	.zero		1


	//   ....[21]....
        /*025c*/ 	.word	0x00000a90
        /*0260*/ 	.word	0x000000ff
        /*0264*/ 	.word	0x000000a8
        /*0268*/ 	.short	0x0100
        /*026a*/ 	.byte	0x06
	.zero		1


	//   ....[22]....
        /*026c*/ 	.word	0x00000bc0
        /*0270*/ 	.word	0x000000ff
        /*0274*/ 	.word	0x000000b0
        /*0278*/ 	.short	0x0100
        /*027a*/ 	.byte	0x04
	.zero		1


	//   ....[23]....
        /*027c*/ 	.word	0x00000bd0
        /*0280*/ 	.word	0x000000ff
        /*0284*/ 	.word	0x000000d0
        /*0288*/ 	.short	0x0100
        /*028a*/ 	.byte	0x04
	.zero		1


	//   ....[24]....
        /*028c*/ 	.word	0x00000be0
        /*0290*/ 	.word	0x000000ff
        /*0294*/ 	.word	0x000000b8
        /*0298*/ 	.short	0x0100
        /*029a*/ 	.byte	0x04
	.zero		1


	//   ....[25]....
        /*029c*/ 	.word	0x00000bf0
        /*02a0*/ 	.word	0x000000ff
        /*02a4*/ 	.word	0x000000d8
        /*02a8*/ 	.short	0x0100
        /*02aa*/ 	.byte	0x04
	.zero		1


	//   ....[26]....
        /*02ac*/ 	.word	0x00000c00
        /*02b0*/ 	.word	0x000000ff
        /*02b4*/ 	.word	0x000000c0
        /*02b8*/ 	.short	0x0100
        /*02ba*/ 	.byte	0x04
	.zero		1


	//   ....[27]....
        /*02bc*/ 	.word	0x00000c10
        /*02c0*/ 	.word	0x000000ff
        /*02c4*/ 	.word	0x000000e0
        /*02c8*/ 	.short	0x0100
        /*02ca*/ 	.byte	0x04
	.zero		1


	//   ....[28]....
        /*02cc*/ 	.word	0x00000c20
        /*02d0*/ 	.word	0x000000ff
        /*02d4*/ 	.word	0x000000c8
        /*02d8*/ 	.short	0x0100
        /*02da*/ 	.byte	0x04
	.zero		1


	//   ....[29]....
        /*02dc*/ 	.word	0x00000c30
        /*02e0*/ 	.word	0x000000ff
        /*02e4*/ 	.word	0x000000e8
        /*02e8*/ 	.short	0x0100
        /*02ea*/ 	.byte	0x04
	.zero		1


	//   ....[30]....
        /*02ec*/ 	.word	0x00000d20
        /*02f0*/ 	.word	0x000000ff
        /*02f4*/ 	.word	0x000000f0
        /*02f8*/ 	.short	0x0100
        /*02fa*/ 	.byte	0x04
	.zero		1


	//   ....[31]....
        /*02fc*/ 	.word	0x00000d30
        /*0300*/ 	.word	0x000000ff
        /*0304*/ 	.word	0x00000100
        /*0308*/ 	.short	0x0100
        /*030a*/ 	.byte	0x04
	.zero		1


	//   ....[32]....
        /*030c*/ 	.word	0x00000d40
        /*0310*/ 	.word	0x000000ff
        /*0314*/ 	.word	0x000000f8
        /*0318*/ 	.short	0x0100
        /*031a*/ 	.byte	0x04
	.zero		1


	//   ....[33]....
        /*031c*/ 	.word	0x00000d50
        /*0320*/ 	.word	0x000000ff
        /*0324*/ 	.word	0x00000108
        /*0328*/ 	.short	0x0100
        /*032a*/ 	.byte	0x04
	.zero		1


	//   ....[34]....
        /*032c*/ 	.word	0x00001a30
        /*0330*/ 	.word	0x00000000
        /*0334*/ 	.word	0x00000100
        /*0338*/ 	.short	0x010a
        /*033a*/ 	.byte	0xff
	.zero		1


	//   ....[35]....
        /*033c*/ 	.word	0x00001a50
        /*0340*/ 	.word	0x00000000
        /*0344*/ 	.word	0x000000f0
        /*0348*/ 	.short	0x0101
        /*034a*/ 	.byte	0xff
	.zero		1


	//   ....[36]....
        /*034c*/ 	.word	0x00001b10
        /*0350*/ 	.word	0x000000ff
        /*0354*/ 	.word	0x00000020
        /*0358*/ 	.short	0x010a
        /*035a*/ 	.byte	0x04
	.zero		1


	//   ....[37]....
        /*035c*/ 	.word	0x00001b90
        /*0360*/ 	.word	0x000000ff
        /*0364*/ 	.word	0x00000020
        /*0368*/ 	.short	0x010a
        /*036a*/ 	.byte	0x21
	.zero		1


	//   ....[38]....
        /*036c*/ 	.word	0x00001d20
        /*0370*/ 	.word	0x000000ff
        /*0374*/ 	.word	0x00000020
        /*0378*/ 	.short	0x010a
        /*037a*/ 	.byte	0x08
	.zero		1


	//   ....[39]....
        /*037c*/ 	.word	0x00001e50
        /*0380*/ 	.word	0x000000ff
        /*0384*/ 	.word	0x00000088
        /*0388*/ 	.short	0x0101
        /*038a*/ 	.byte	0x07
	.zero		1


	//   ....[40]....
        /*038c*/ 	.word	0x00001e70
        /*0390*/ 	.word	0x000000ff
        /*0394*/ 	.word	0x00000020
        /*0398*/ 	.short	0x010a
        /*039a*/ 	.byte	0x04
	.zero		1


	//   ....[41]....
        /*039c*/ 	.word	0x00001ef0
        /*03a0*/ 	.word	0x000000ff
        /*03a4*/ 	.word	0x00000020
        /*03a8*/ 	.short	0x010a
        /*03aa*/ 	.byte	0x11
	.zero		1


	//   ....[42]....
        /*03ac*/ 	.word	0x00002080
        /*03b0*/ 	.word	0x000000ff
        /*03b4*/ 	.word	0x00000020
        /*03b8*/ 	.short	0x010a
        /*03ba*/ 	.byte	0x06
	.zero		1


	//   ....[43]....
        /*03bc*/ 	.word	0x000021c0
        /*03c0*/ 	.word	0x00000003
        /*03c4*/ 	.word	0x00000090
        /*03c8*/ 	.short	0x010a
        /*03ca*/ 	.byte	0xff
	.zero		1


	//   ....[44]....
        /*03cc*/ 	.word	0x00002310
        /*03d0*/ 	.word	0x00000000
        /*03d4*/ 	.word	0x00000000
        /*03d8*/ 	.short	0x0101
        /*03da*/ 	.byte	0xff
	.zero		1


	//   ....[45]....
        /*03dc*/ 	.word	0x000028d0
        /*03e0*/ 	.word	0x000000ff
        /*03e4*/ 	.word	0x00000000
        /*03e8*/ 	.short	0x010a
        /*03ea*/ 	.byte	0x04
	.zero		1


	//   ....[46]....
        /*03ec*/ 	.word	0x00002960
        /*03f0*/ 	.word	0x000000ff
        /*03f4*/ 	.word	0x00000000
        /*03f8*/ 	.short	0x010a
        /*03fa*/ 	.byte	0x05
	.zero		1


	//   ....[47]....
        /*03fc*/ 	.word	0x000029f0
        /*0400*/ 	.word	0x000000ff
        /*0404*/ 	.word	0x00000000
        /*0408*/ 	.short	0x010a
        /*040a*/ 	.byte	0x05
	.zero		1


	//   ....[48]....
        /*040c*/ 	.word	0x00002a90
        /*0410*/ 	.word	0x00000000
        /*0414*/ 	.word	0x00000000
        /*0418*/ 	.short	0x010a
        /*041a*/ 	.byte	0xff
	.zero		1


	//   ....[49]....
        /*041c*/ 	.word	0x00002bd0
        /*0420*/ 	.word	0x00000002
        /*0424*/ 	.word	0x000000f0
        /*0428*/ 	.short	0x010a
        /*042a*/ 	.byte	0xff
	.zero		1


	//   ....[50]....
        /*042c*/ 	.word	0x00002c30
        /*0430*/ 	.word	0x00000004
        /*0434*/ 	.word	0x00000000
        /*0438*/ 	.short	0x0101
        /*043a*/ 	.byte	0xff
	.zero		1


	//   ....[51]....
        /*043c*/ 	.word	0x00002c50
        /*0440*/ 	.word	0x000000ff
        /*0444*/ 	.word	0x000000a0
        /*0448*/ 	.short	0x010a
        /*044a*/ 	.byte	0x04
	.zero		1


	//   ....[52]....
        /*044c*/ 	.word	0x00002d70
        /*0450*/ 	.word	0x00000002
        /*0454*/ 	.word	0x00000090
        /*0458*/ 	.short	0x010a
        /*045a*/ 	.byte	0xff
	.zero		1


	//   ....[53]....
        /*045c*/ 	.word	0x00002e80
        /*0460*/ 	.word	0x00000002
        /*0464*/ 	.word	0x00000000
        /*0468*/ 	.short	0x0101
        /*046a*/ 	.byte	0xff
	.zero		1


	//   ....[54]....
        /*046c*/ 	.word	0x00002f10
        /*0470*/ 	.word	0x000000ff
        /*0474*/ 	.word	0x000000a0
        /*0478*/ 	.short	0x0106
        /*047a*/ 	.byte	0x04
	.zero		1


	//   ....[55]....
        /*047c*/ 	.word	0x00002f30
        /*0480*/ 	.word	0x000000ff
        /*0484*/ 	.word	0x000000a0
        /*0488*/ 	.short	0x010a
        /*048a*/ 	.byte	0x04
	.zero		1


	//   ....[56]....
        /*048c*/ 	.word	0x00002fc0
        /*0490*/ 	.word	0x000000ff
        /*0494*/ 	.word	0x000000a0
        /*0498*/ 	.short	0x0106
        /*049a*/ 	.byte	0x07
	.zero		1


	//   ....[57]....
        /*049c*/ 	.word	0x00003000
        /*04a0*/ 	.word	0x00000000
        /*04a4*/ 	.word	0x000000a0
        /*04a8*/ 	.short	0x010a
        /*04aa*/ 	.byte	0xff
	.zero		1


	//   ....[58]....
        /*04ac*/ 	.word	0x00003560
        /*04b0*/ 	.word	0x00000000
        /*04b4*/ 	.word	0x00000090
        /*04b8*/ 	.short	0x010a
        /*04ba*/ 	.byte	0xff
	.zero		1


	//   ....[59]....
        /*04bc*/ 	.word	0x00003660
        /*04c0*/ 	.word	0x00000003
        /*04c4*/ 	.word	0x00000000
        /*04c8*/ 	.short	0x0101
        /*04ca*/ 	.byte	0xff
	.zero		1


	//   ....[60]....
        /*04cc*/ 	.word	0x00003670
        /*04d0*/ 	.word	0x000000ff
        /*04d4*/ 	.word	0x00000000
        /*04d8*/ 	.short	0x010a
        /*04da*/ 	.byte	0x04
	.zero		1


	//   ....[61]....
        /*04dc*/ 	.word	0x000036f0
        /*04e0*/ 	.word	0x000000ff
        /*04e4*/ 	.word	0x000000d0
        /*04e8*/ 	.short	0x010a
        /*04ea*/ 	.byte	0x1f
	.zero		1


	//   ....[62]....
        /*04ec*/ 	.word	0x000037d0
        /*04f0*/ 	.word	0x000000ff
        /*04f4*/ 	.word	0x00000000
        /*04f8*/ 	.short	0x010a
        /*04fa*/ 	.byte	0x05
	.zero		1


	//   ....[63]....
        /*04fc*/ 	.word	0x00003910
        /*0500*/ 	.word	0x000000ff
        /*0504*/ 	.word	0x00000000
        /*0508*/ 	.short	0x010a
        /*050a*/ 	.byte	0x04
	.zero		1


	//   ....[64]....
        /*050c*/ 	.word	0x00003ba0
        /*0510*/ 	.word	0x000000ff
        /*0514*/ 	.word	0x00000000
        /*0518*/ 	.short	0x010a
        /*051a*/ 	.byte	0x04
	.zero		1


	//   ....[65]....
        /*051c*/ 	.word	0x00003c30
        /*0520*/ 	.word	0x000000ff
        /*0524*/ 	.word	0x00000000
        /*0528*/ 	.short	0x010a
        /*052a*/ 	.byte	0x05
	.zero		1


	//   ....[66]....
        /*052c*/ 	.word	0x00003cc0
        /*0530*/ 	.word	0x000000ff
        /*0534*/ 	.word	0x00000000
        /*0538*/ 	.short	0x010a
        /*053a*/ 	.byte	0x05
	.zero		1


	//   ....[67]....
        /*053c*/ 	.word	0x00003d50
        /*0540*/ 	.word	0x000000ff
        /*0544*/ 	.word	0x00000000
        /*0548*/ 	.short	0x010a
        /*054a*/ 	.byte	0x04
	.zero		1


	//   ....[68]....
        /*054c*/ 	.word	0x00004260
        /*0550*/ 	.word	0x0000000c
        /*0554*/ 	.word	0x00000090
        /*0558*/ 	.short	0x010a
        /*055a*/ 	.byte	0xff
	.zero		1


	//   ....[69]....
        /*055c*/ 	.word	0x000043d0
        /*0560*/ 	.word	0x00000000
        /*0564*/ 	.word	0x00000000
        /*0568*/ 	.short	0x0101
        /*056a*/ 	.byte	0xff
	.zero		1


	//   ....[70]....
        /*056c*/ 	.word	0x00004860
        /*0570*/ 	.word	0x000000ff
        /*0574*/ 	.word	0x00000088
        /*0578*/ 	.short	0x010a
        /*057a*/ 	.byte	0x15
	.zero		1


	//   ....[71]....
        /*057c*/ 	.word	0x000049e0
        /*0580*/ 	.word	0x000000ff
        /*0584*/ 	.word	0x00000060
        /*0588*/ 	.short	0x010a
        /*058a*/ 	.byte	0x15
	.zero		1


	//   ....[72]....
        /*058c*/ 	.word	0x00004b50
        /*0590*/ 	.word	0x000000ff
        /*0594*/ 	.word	0x00000040
        /*0598*/ 	.short	0x010b
        /*059a*/ 	.byte	0x15
	.zero		1


	//   ....[73]....
        /*059c*/ 	.word	0x00004b60
        /*05a0*/ 	.word	0x000000ff
        /*05a4*/ 	.word	0x00000000
        /*05a8*/ 	.short	0x0101
        /*05aa*/ 	.byte	0x28
	.zero		1


	//   ....[74]....
        /*05ac*/ 	.word	0x00004b70
        /*05b0*/ 	.word	0x000000ff
        /*05b4*/ 	.word	0x00000068
        /*05b8*/ 	.short	0x010a
        /*05ba*/ 	.byte	0x15
	.zero		1


	//   ....[75]....
        /*05bc*/ 	.word	0x00004cc0
        /*05c0*/ 	.word	0x000000ff
        /*05c4*/ 	.word	0x00000048
        /*05c8*/ 	.short	0x010b
        /*05ca*/ 	.byte	0x15
	.zero		1


	//   ....[76]....
        /*05cc*/ 	.word	0x00004cd0
        /*05d0*/ 	.word	0x000000ff
        /*05d4*/ 	.word	0x00000000
        /*05d8*/ 	.short	0x0101
        /*05da*/ 	.byte	0x27
	.zero		1


	//   ....[77]....
        /*05dc*/ 	.word	0x00004ce0
        /*05e0*/ 	.word	0x000000ff
        /*05e4*/ 	.word	0x00000070
        /*05e8*/ 	.short	0x010a
        /*05ea*/ 	.byte	0x15
	.zero		1


	//   ....[78]....
        /*05ec*/ 	.word	0x00004e20
        /*05f0*/ 	.word	0x000000ff
        /*05f4*/ 	.word	0x00000050
        /*05f8*/ 	.short	0x010b
        /*05fa*/ 	.byte	0x15
	.zero		1


	//   ....[79]....
        /*05fc*/ 	.word	0x00004e30
        /*0600*/ 	.word	0x000000ff
        /*0604*/ 	.word	0x00000000
        /*0608*/ 	.short	0x0101
        /*060a*/ 	.byte	0x26
	.zero		1


	//   ....[80]....
        /*060c*/ 	.word	0x00004e40
        /*0610*/ 	.word	0x000000ff
        /*0614*/ 	.word	0x00000078
        /*0618*/ 	.short	0x010a
        /*061a*/ 	.byte	0x15
	.zero		1


	//   ....[81]....
        /*061c*/ 	.word	0x00005040
        /*0620*/ 	.word	0x000000ff
        /*0624*/ 	.word	0x00000058
        /*0628*/ 	.short	0x010b
        /*062a*/ 	.byte	0x15
	.zero		1


	//   ....[82]....
        /*062c*/ 	.word	0x00005050
        /*0630*/ 	.word	0x000000ff
        /*0634*/ 	.word	0x00000000
        /*0638*/ 	.short	0x0101
        /*063a*/ 	.byte	0x25
	.zero		1


	//   ....[83]....
        /*063c*/ 	.word	0x00005080
        /*0640*/ 	.word	0x000000ff
        /*0644*/ 	.word	0x00000060
        /*0648*/ 	.short	0x010a
        /*064a*/ 	.byte	0x15
	.zero		1


	//   ....[84]....
        /*064c*/ 	.word	0x000050a0
        /*0650*/ 	.word	0x000000ff
        /*0654*/ 	.word	0x00000068
        /*0658*/ 	.short	0x010a
        /*065a*/ 	.byte	0x15
	.zero		1


	//   ....[85]....
        /*065c*/ 	.word	0x000050c0
        /*0660*/ 	.word	0x000000ff
        /*0664*/ 	.word	0x00000070
        /*0668*/ 	.short	0x010a
        /*066a*/ 	.byte	0x15
	.zero		1


	//   ....[86]....
        /*066c*/ 	.word	0x00005100
        /*0670*/ 	.word	0x00000000
        /*0674*/ 	.word	0x00000078
        /*0678*/ 	.short	0x010a
        /*067a*/ 	.byte	0xff
	.zero		1


	//   ....[87]....
        /*067c*/ 	.word	0x00005440
        /*0680*/ 	.word	0x00000003
        /*0684*/ 	.word	0x00000090
        /*0688*/ 	.short	0x010a
        /*068a*/ 	.byte	0xff
	.zero		1


	//   ....[88]....
        /*068c*/ 	.word	0x000055c0
        /*0690*/ 	.word	0x00000000
        /*0694*/ 	.word	0x00000000
        /*0698*/ 	.short	0x0101
        /*069a*/ 	.byte	0xff
	.zero		1


	//   ....[89]....
        /*069c*/ 	.word	0x00006160
        /*06a0*/ 	.word	0x000000ff
        /*06a4*/ 	.word	0x00000040
        /*06a8*/ 	.short	0x010a
        /*06aa*/ 	.byte	0x2c
	.zero		1


	//   ....[90]....
        /*06ac*/ 	.word	0x000061d0
        /*06b0*/ 	.word	0x00000062
        /*06b4*/ 	.word	0x000000b0
        /*06b8*/ 	.short	0x010a
        /*06ba*/ 	.byte	0xff
	.zero		1


	//   ....[91]....
        /*06bc*/ 	.word	0x000062f0
        /*06c0*/ 	.word	0x000000ff
        /*06c4*/ 	.word	0x00000040
        /*06c8*/ 	.short	0x010a
        /*06ca*/ 	.byte	0x2c
	.zero		1


	//   ....[92]....
        /*06cc*/ 	.word	0x000063f0
        /*06d0*/ 	.word	0x00000062
        /*06d4*/ 	.word	0x000000b0
        /*06d8*/ 	.short	0x010a
        /*06da*/ 	.byte	0xff
	.zero		1


	//   ....[93]....
        /*06dc*/ 	.word	0x00006ef0
        /*06e0*/ 	.word	0x00000000
        /*06e4*/ 	.word	0x00000000
        /*06e8*/ 	.short	0x0101
        /*06ea*/ 	.byte	0xff
	.zero		1


	//   ....[94]....
        /*06ec*/ 	.word	0x00006f00
        /*06f0*/ 	.word	0x00000003
        /*06f4*/ 	.word	0x00000040
        /*06f8*/ 	.short	0x010a
        /*06fa*/ 	.byte	0xff
	.zero		1


	//   ....[95]....
        /*06fc*/ 	.word	0x00006fd0
        /*0700*/ 	.word	0x00000003
        /*0704*/ 	.word	0x00000040
        /*0708*/ 	.short	0x010a
        /*070a*/ 	.byte	0xff
	.zero		1


	//   ....[96]....
        /*070c*/ 	.word	0x00007b60
        /*0710*/ 	.word	0x00000066
        /*0714*/ 	.word	0x00000000
        /*0718*/ 	.short	0x0101
        /*071a*/ 	.byte	0xff
	.zero		1


	//   ....[97]....
        /*071c*/ 	.word	0x00007b80
        /*0720*/ 	.word	0x0000003f
        /*0724*/ 	.word	0x00000040
        /*0728*/ 	.short	0x010a
        /*072a*/ 	.byte	0xff
	.zero		1


	//   ....[98]....
        /*072c*/ 	.word	0x00007c40
        /*0730*/ 	.word	0x0000003f
        /*0734*/ 	.word	0x00000040
        /*0738*/ 	.short	0x010a
        /*073a*/ 	.byte	0xff
	.zero		1


	//   ....[99]....
        /*073c*/ 	.word	0x000087c0
        /*0740*/ 	.word	0x00000066
        /*0744*/ 	.word	0x00000000
        /*0748*/ 	.short	0x0101
        /*074a*/ 	.byte	0xff
	.zero		1


	//   ....[100]....
        /*074c*/ 	.word	0x000087e0
        /*0750*/ 	.word	0x0000006c
        /*0754*/ 	.word	0x00000040
        /*0758*/ 	.short	0x010a
        /*075a*/ 	.byte	0xff
	.zero		1


	//   ....[101]....
        /*075c*/ 	.word	0x000088a0
        /*0760*/ 	.word	0x0000006c
        /*0764*/ 	.word	0x00000040
        /*0768*/ 	.short	0x010a
        /*076a*/ 	.byte	0xff
	.zero		1


	//   ....[102]....
        /*076c*/ 	.word	0x00008ce0
        /*0770*/ 	.word	0x000000ff
        /*0774*/ 	.word	0x00000000
        /*0778*/ 	.short	0x0101
        /*077a*/ 	.byte	0x04
	.zero		1


	//   ....[103]....
        /*077c*/ 	.word	0x00009490
        /*0780*/ 	.word	0x00000002
        /*0784*/ 	.word	0x00000000
        /*0788*/ 	.short	0x0101
        /*078a*/ 	.byte	0xff
	.zero		1


	//   ....[104]....
        /*078c*/ 	.word	0x00009740
        /*0790*/ 	.word	0x000000ff
        /*0794*/ 	.word	0x00000000
        /*0798*/ 	.short	0x0101
        /*079a*/ 	.byte	0x04
	.zero		1


	//   ....[105]....
        /*079c*/ 	.word	0x00009760
        /*07a0*/ 	.word	0x00000000
        /*07a4*/ 	.word	0x00000100
        /*07a8*/ 	.short	0x010a
        /*07aa*/ 	.byte	0xff
	.zero		1


	//   ....[106]....
        /*07ac*/ 	.word	0x000097c0
        /*07b0*/ 	.word	0x00000000
        /*07b4*/ 	.word	0x00000020
        /*07b8*/ 	.short	0x010a
        /*07ba*/ 	.byte	0xff
	.zero		1


	//   ....[107]....
        /*07bc*/ 	.word	0x00009820
        /*07c0*/ 	.word	0x00000000
        /*07c4*/ 	.word	0x00000020
        /*07c8*/ 	.short	0x010a
        /*07ca*/ 	.byte	0xff
	.zero		1


	//   ....[108]....
        /*07cc*/ 	.word	0x00009870
        /*07d0*/ 	.word	0x00000003
        /*07d4*/ 	.word	0x00000090
        /*07d8*/ 	.short	0x010a
        /*07da*/ 	.byte	0xff
	.zero		1


	//   ....[109]....
        /*07dc*/ 	.word	0x000098d0
        /*07e0*/ 	.word	0x00000000
        /*07e4*/ 	.word	0x00000000
        /*07e8*/ 	.short	0x010a
        /*07ea*/ 	.byte	0xff
	.zero		1


	//   ....[110]....
        /*07ec*/ 	.word	0x00009930
        /*07f0*/ 	.word	0x00000000
        /*07f4*/ 	.word	0x00000000
        /*07f8*/ 	.short	0x010a
        /*07fa*/ 	.byte	0xff
	.zero		1


	//   ....[111]....
        /*07fc*/ 	.word	0x00009990
        /*0800*/ 	.word	0x00000000
        /*0804*/ 	.word	0x00000000
        /*0808*/ 	.short	0x010a
        /*080a*/ 	.byte	0xff
	.zero		1


	//   ....[112]....
        /*080c*/ 	.word	0x000099e0
        /*0810*/ 	.word	0x00000002
        /*0814*/ 	.word	0x000000f0
        /*0818*/ 	.short	0x010a
        /*081a*/ 	.byte	0xff
	.zero		1


	//   ....[113]....
        /*081c*/ 	.word	0x00009a40
        /*0820*/ 	.word	0x00000002
        /*0824*/ 	.word	0x000000a0
        /*0828*/ 	.short	0x010a
        /*082a*/ 	.byte	0xff
	.zero		1


	//   ....[114]....
        /*082c*/ 	.word	0x00009a90
        /*0830*/ 	.word	0x00000002
        /*0834*/ 	.word	0x00000090
        /*0838*/ 	.short	0x010a
        /*083a*/ 	.byte	0xff
	.zero		1


	//   ....[115]....
        /*083c*/ 	.word	0x00009af0
        /*0840*/ 	.word	0x00000000
        /*0844*/ 	.word	0x000000a0
        /*0848*/ 	.short	0x010a
        /*084a*/ 	.byte	0xff
	.zero		1


	//   ....[116]....
        /*084c*/ 	.word	0x00009b40
        /*0850*/ 	.word	0x00000000
        /*0854*/ 	.word	0x00000090
        /*0858*/ 	.short	0x010a
        /*085a*/ 	.byte	0xff
	.zero		1


	//   ....[117]....
        /*085c*/ 	.word	0x00009ba0
        /*0860*/ 	.word	0x00000003
        /*0864*/ 	.word	0x000000d0
        /*0868*/ 	.short	0x010a
        /*086a*/ 	.byte	0xff
	.zero		1


	//   ....[118]....
        /*086c*/ 	.word	0x00009c00
        /*0870*/ 	.word	0x00000000
        /*0874*/ 	.word	0x00000000
        /*0878*/ 	.short	0x010a
        /*087a*/ 	.byte	0xff
	.zero		1


	//   ....[119]....
        /*087c*/ 	.word	0x00009c60
        /*0880*/ 	.word	0x00000000
        /*0884*/ 	.word	0x00000000
        /*0888*/ 	.short	0x010a
        /*088a*/ 	.byte	0xff
	.zero		1


	//   ....[120]....
        /*088c*/ 	.word	0x00009cc0
        /*0890*/ 	.word	0x00000000
        /*0894*/ 	.word	0x00000000
        /*0898*/ 	.short	0x010a
        /*089a*/ 	.byte	0xff
	.zero		1


	//   ....[121]....
        /*089c*/ 	.word	0x00009d20
        /*08a0*/ 	.word	0x00000000
        /*08a4*/ 	.word	0x00000000
        /*08a8*/ 	.short	0x010a
        /*08aa*/ 	.byte	0xff
	.zero		1


	//   ....[122]....
        /*08ac*/ 	.word	0x00009d80
        /*08b0*/ 	.word	0x00000000
        /*08b4*/ 	.word	0x00000000
        /*08b8*/ 	.short	0x010a
        /*08ba*/ 	.byte	0xff
	.zero		1


	//   ....[123]....
        /*08bc*/ 	.word	0x00009dd0
        /*08c0*/ 	.word	0x0000000c
        /*08c4*/ 	.word	0x00000090
        /*08c8*/ 	.short	0x010a
        /*08ca*/ 	.byte	0xff
	.zero		1


	//   ....[124]....
        /*08cc*/ 	.word	0x00009e30
        /*08d0*/ 	.word	0x00000000
        /*08d4*/ 	.word	0x00000088
        /*08d8*/ 	.short	0x010a
        /*08da*/ 	.byte	0xff
	.zero		1


	//   ....[125]....
        /*08dc*/ 	.word	0x00009e90
        /*08e0*/ 	.word	0x00000000
        /*08e4*/ 	.word	0x00000060
        /*08e8*/ 	.short	0x010a
        /*08ea*/ 	.byte	0xff
	.zero		1


	//   ....[126]....
        /*08ec*/ 	.word	0x00009ef0
        /*08f0*/ 	.word	0x00000000
        /*08f4*/ 	.word	0x00000068
        /*08f8*/ 	.short	0x010a
        /*08fa*/ 	.byte	0xff
	.zero		1


	//   ....[127]....
        /*08fc*/ 	.word	0x00009f50
        /*0900*/ 	.word	0x00000000
        /*0904*/ 	.word	0x00000070
        /*0908*/ 	.short	0x010a
        /*090a*/ 	.byte	0xff
	.zero		1


	//   ....[128]....
        /*090c*/ 	.word	0x00009fb0
        /*0910*/ 	.word	0x00000000
        /*0914*/ 	.word	0x00000078
        /*0918*/ 	.short	0x010a
        /*091a*/ 	.byte	0xff
	.zero		1


	//   ....[129]....
        /*091c*/ 	.word	0x0000a010
        /*0920*/ 	.word	0x00000000
        /*0924*/ 	.word	0x00000060
        /*0928*/ 	.short	0x010a
        /*092a*/ 	.byte	0xff
	.zero		1


	//   ....[130]....
        /*092c*/ 	.word	0x0000a070
        /*0930*/ 	.word	0x00000000
        /*0934*/ 	.word	0x00000068
        /*0938*/ 	.short	0x010a
        /*093a*/ 	.byte	0xff
	.zero		1


	//   ....[131]....
        /*093c*/ 	.word	0x0000a0d0
        /*0940*/ 	.word	0x00000000
        /*0944*/ 	.word	0x00000070
        /*0948*/ 	.short	0x010a
        /*094a*/ 	.byte	0xff
	.zero		1


	//   ....[132]....
        /*094c*/ 	.word	0x0000a120
        /*0950*/ 	.word	0x00000003
        /*0954*/ 	.word	0x00000090
        /*0958*/ 	.short	0x010a
        /*095a*/ 	.byte	0xff
	.zero		1


	//   ....[133]....
        /*095c*/ 	.word	0x0000a180
        /*0960*/ 	.word	0x00000000
        /*0964*/ 	.word	0x00000040
        /*0968*/ 	.short	0x010a
        /*096a*/ 	.byte	0xff
	.zero		1


	//   ....[134]....
        /*096c*/ 	.word	0x0000a1d0
        /*0970*/ 	.word	0x00000062
        /*0974*/ 	.word	0x000000b0
        /*0978*/ 	.short	0x010a
        /*097a*/ 	.byte	0xff
	.zero		1


	//   ....[135]....
        /*097c*/ 	.word	0x0000a220
        /*0980*/ 	.word	0x00000003
        /*0984*/ 	.word	0x00000040
        /*0988*/ 	.short	0x010a
        /*098a*/ 	.byte	0xff
	.zero		1


	//   ....[136]....
        /*098c*/ 	.word	0x0000a270
        /*0990*/ 	.word	0x0000003f
        /*0994*/ 	.word	0x00000040
        /*0998*/ 	.short	0x010a
        /*099a*/ 	.byte	0xff
	.zero		1


	//   ....[137]....
        /*099c*/ 	.word	0x0000a2c0
        /*09a0*/ 	.word	0x0000006c
        /*09a4*/ 	.word	0x00000040
        /*09a8*/ 	.short	0x010a
        /*09aa*/ 	.byte	0xff
	.zero		1


	//----- nvinfo : EIATTR_NUM_MBARRIERS
	.align		4
.L_47:
        /*09ac*/ 	.byte	0x03, 0x38
        /*09ae*/ 	.short	0x0022


	//----- nvinfo : EIATTR_EXIT_INSTR_OFFSETS
	.align		4
        /*09b0*/ 	.byte	0x04, 0x1c
        /*09b2*/ 	.short	(.L_49 - .L_48)


	//   ....[0]....
.L_48:
        /*09b4*/ 	.word	0x00002ac0


	//   ....[1]....
        /*09b8*/ 	.word	0x00002fd0


	//   ....[2]....
        /*09bc*/ 	.word	0x00003030


	//   ....[3]....
        /*09c0*/ 	.word	0x00003fb0


	//   ....[4]....
        /*09c4*/ 	.word	0x00005130


	//   ....[5]....
        /*09c8*/ 	.word	0x00005170


	//   ....[6]....
        /*09cc*/ 	.word	0x00009620


	//   ....[7]....
        /*09d0*/ 	.word	0x000096a0


	//   ....[8]....
        /*09d4*/ 	.word	0x000096d0


	//   ....[9]....
        /*09d8*/ 	.word	0x00009750


	//----- nvinfo : EIATTR_MAX_THREADS
	.align		4
.L_49:
        /*09dc*/ 	.byte	0x04, 0x05
        /*09de*/ 	.short	(.L_51 - .L_50)
.L_50:
        /*09e0*/ 	.word	0x00000100
        /*09e4*/ 	.word	0x00000001
        /*09e8*/ 	.word	0x00000001


	//----- nvinfo : EIATTR_CRS_STACK_SIZE
	.align		4
.L_51:
        /*09ec*/ 	.byte	0x04, 0x1e
        /*09ee*/ 	.short	(.L_53 - .L_52)
.L_52:
        /*09f0*/ 	.word	0x00000000


	//----- nvinfo : EIATTR_CBANK_PARAM_SIZE
	.align		4
.L_53:
        /*09f4*/ 	.byte	0x03, 0x19
        /*09f6*/ 	.short	0x0800


	//----- nvinfo : EIATTR_PARAM_CBANK
	.align		4
        /*09f8*/ 	.byte	0x04, 0x0a
        /*09fa*/ 	.short	(.L_55 - .L_54)
	.align		4
.L_54:
        /*09fc*/ 	.word	index@(.nv.constant0._ZN7cutlass13device_kernelINS_4gemm6kernel13GemmUniversalIN4cute5tupleIJiiiiEEENS1_10collective13CollectiveMmaINS1_35MainloopSm100TmaUmmaWarpSpecializedILi4ELi2ELi4ENS5_IJNS4_1CILi1EEENSA_ILi8EEESB_EEEEENS5_IJNSA_ILi64EEENSA_ILi256EEESF_EEENS_10bfloat16_tENS5_IJlSB_lEEESI_SJ_NS4_8TiledMMAINS4_8MMA_AtomIJNS4_20SM100_MMA_F16BF16_SSISI_SI_fLi64ELi256ELNS4_4UMMA5MajorE0ELSO_0ELNSN_7ScaleInE0ELSP_0EEEEEENS4_6LayoutINS5_IJSB_SB_SB_EEENS5_IJNSA_ILi0EEESU_SU_EEEEENS5_IJNS4_10UnderscoreESX_SX_EEEEENS4_23SM90_TMA_LOAD_MULTICASTENS4_14ComposedLayoutINS4_7SwizzleILi3ELi4ELi3EEENS4_18smem_ptr_flag_bitsILi16EEENSS_INS5_IJSC_SF_EEENS5_IJSF_SB_EEEEEEEvNS4_8identityENS4_13SM90_TMA_LOADES19_vS1A_EENS_8epilogue10collective18CollectiveEpilogueINS1D_23Sm100TmaWarpSpecializedILi4ELi2ELi32ELb1ELb0EEEJSH_NS5_IJNSS_ISF_SB_EES1I_EEESI_SJ_SI_SJ_NS1D_6fusion15FusionCallbacksIS1H_NS1K_17LinearCombinationISI_fSI_fLNS_15FloatRoundStyleE2EEESH_S1J_JEEENS4_5SM1004TMEM4LOAD26SM100_TMEM_LOAD_16dp256b8xES1B_S19_NS4_17SM75_U32x4_LDSM_NENS4_14SM90_TMA_STOREES19_NS4_17SM90_U32x4_STSM_NENS4_39AutoVectorizingCopyWithAssumedAlignmentILi128EEEEEEvvEEEEvNT_6ParamsE)
        /*0a00*/ 	.short	0x0380
        /*0a02*/ 	.short	0x0800


	//----- nvinfo : EIATTR_SW_WAR
	.align		4
.L_55:
        /*0a04*/ 	.byte	0x04, 0x36
        /*0a06*/ 	.short	(.L_57 - .L_56)
.L_56:
        /*0a08*/ 	.word	0x00000008
.L_57:


//--------------------- .nv.callgraph             --------------------------
	.section	.nv.callgraph,"",@"SHT_CUDA_CALLGRAPH"
	.align	4
	.sectionentsize	8
	.align		4
        /*0000*/ 	.word	0x00000000
	.align		4
        /*0004*/ 	.word	0xffffffff
	.align		4
        /*0008*/ 	.word	index@(_ZN7cutlass13device_kernelINS_4gemm6kernel13GemmUniversalIN4cute5tupleIJiiiiEEENS1_10collective13CollectiveMmaINS1_35MainloopSm100TmaUmmaWarpSpecializedILi4ELi2ELi4ENS5_IJNS4_1CILi1EEENSA_ILi8EEESB_EEEEENS5_IJNSA_ILi64EEENSA_ILi256EEESF_EEENS_10bfloat16_tENS5_IJlSB_lEEESI_SJ_NS4_8TiledMMAINS4_8MMA_AtomIJNS4_20SM100_MMA_F16BF16_SSISI_SI_fLi64ELi256ELNS4_4UMMA5MajorE0ELSO_0ELNSN_7ScaleInE0ELSP_0EEEEEENS4_6LayoutINS5_IJSB_SB_SB_EEENS5_IJNSA_ILi0EEESU_SU_EEEEENS5_IJNS4_10UnderscoreESX_SX_EEEEENS4_23SM90_TMA_LOAD_MULTICASTENS4_14ComposedLayoutINS4_7SwizzleILi3ELi4ELi3EEENS4_18smem_ptr_flag_bitsILi16EEENSS_INS5_IJSC_SF_EEENS5_IJSF_SB_EEEEEEEvNS4_8identityENS4_13SM90_TMA_LOADES19_vS1A_EENS_8epilogue10collective18CollectiveEpilogueINS1D_23Sm100TmaWarpSpecializedILi4ELi2ELi32ELb1ELb0EEEJSH_NS5_IJNSS_ISF_SB_EES1I_EEESI_SJ_SI_SJ_NS1D_6fusion15FusionCallbacksIS1H_NS1K_17LinearCombinationISI_fSI_fLNS_15FloatRoundStyleE2EEESH_S1J_JEEENS4_5SM1004TMEM4LOAD26SM100_TMEM_LOAD_16dp256b8xES1B_S19_NS4_17SM75_U32x4_LDSM_NENS4_14SM90_TMA_STOREES19_NS4_17SM90_U32x4_STSM_NENS4_39AutoVectorizingCopyWithAssumedAlignmentILi128EEEEEEvvEEEEvNT_6ParamsE)
	.align		4
        /*000c*/ 	.word	index@(__assertfail)
	.align		4
        /*0010*/ 	.word	0x00000000
	.align		4
        /*0014*/ 	.word	0xfffffffe
	.align		4
        /*0018*/ 	.word	0x00000000
	.align		4
        /*001c*/ 	.word	0xfffffffd
	.align		4
        /*0020*/ 	.word	0x00000000
	.align		4
        /*0024*/ 	.word	0xfffffffc


//--------------------- .nv.constant4             --------------------------
	.section	.nv.constant4,"a",@progbits
	.align	8
	.align		8
.nv.constant4:
        /*0000*/ 	.dword	__assertfail
	.align		8
        /*0008*/ 	.dword	__unnamed_1
	.align		8
        /*0010*/ 	.dword	__unnamed_2
	.align		8
        /*0018*/ 	.dword	_ZN40_INTERNAL_fd2409a3_4_k_cu_c9c0a185_240564cuda3std3__45__cpo5beginE
	.align		8
        /*0020*/ 	.dword	_ZN40_INTERNAL_fd2409a3_4_k_cu_c9c0a185_240564cuda3std3__45__cpo3endE
	.align		8
        /*0028*/ 	.dword	_ZN40_INTERNAL_fd2409a3_4_k_cu_c9c0a185_240564cuda3std3__45__cpo6cbeginE
	.align		8
        /*0030*/ 	.dword	_ZN40_INTERNAL_fd2409a3_4_k_cu_c9c0a185_240564cuda3std3__45__cpo4cendE
	.align		8
        /*0038*/ 	.dword	_ZN40_INTERNAL_fd2409a3_4_k_cu_c9c0a185_240564cuda3std3__442_GLOBAL__N__fd2409a3_4_k_cu_c9c0a185_240566ignoreE
	.align		8
        /*0040*/ 	.dword	_ZN40_INTERNAL_fd2409a3_4_k_cu_c9c0a185_240564cuda3std3__419piecewise_constructE
	.align		8
        /*0048*/ 	.dword	_ZN40_INTERNAL_fd2409a3_4_k_cu_c9c0a185_240564cuda3std3__48in_placeE
	.align		8
        /*0050*/ 	.dword	_ZN40_INTERNAL_fd2409a3_4_k_cu_c9c0a185_240564cuda3std6ranges3__45__cpo4swapE
	.align		8
        /*0058*/ 	.dword	_ZN40_INTERNAL_fd2409a3_4_k_cu_c9c0a185_240564cuda3std6ranges3__45__cpo9iter_moveE
	.align		8
        /*0060*/ 	.dword	_ZN40_INTERNAL_fd2409a3_4_k_cu_c9c0a185_240564cute7productE
	.align		8
        /*0068*/ 	.dword	_ZN40_INTERNAL_fd2409a3_4_k_cu_c9c0a185_240564cute1_E
	.align		8
        /*0070*/ 	.dword	$str$25
	.align		8
        /*0078*/ 	.dword	$str$26
	.align		8
        /*0080*/ 	.dword	$str$27
	.align		8
        /*0088*/ 	.dword	$str$28


//--------------------- .text._ZN7cutlass13device_kernelINS_4gemm6kernel13GemmUniversalIN4cute5tupleIJiiiiEEENS1_10collective13CollectiveMmaINS1_35MainloopSm100TmaUmmaWarpSpecializedILi4ELi2ELi4ENS5_IJNS4_1CILi1EEENSA_ILi8EEESB_EEEEENS5_IJNSA_ILi64EEENSA_ILi256EEESF_EEENS_10bfloat16_tENS5_IJlSB_lEEESI_SJ_NS4_8TiledMMAINS4_8MMA_AtomIJNS4_20SM100_MMA_F16BF16_SSISI_SI_fLi64ELi256ELNS4_4UMMA5MajorE0ELSO_0ELNSN_7ScaleInE0ELSP_0EEEEEENS4_6LayoutINS5_IJSB_SB_SB_EEENS5_IJNSA_ILi0EEESU_SU_EEEEENS5_IJNS4_10UnderscoreESX_SX_EEEEENS4_23SM90_TMA_LOAD_MULTICASTENS4_14ComposedLayoutINS4_7SwizzleILi3ELi4ELi3EEENS4_18smem_ptr_flag_bitsILi16EEENSS_INS5_IJSC_SF_EEENS5_IJSF_SB_EEEEEEEvNS4_8identityENS4_13SM90_TMA_LOADES19_vS1A_EENS_8epilogue10collective18CollectiveEpilogueINS1D_23Sm100TmaWarpSpecializedILi4ELi2ELi32ELb1ELb0EEEJSH_NS5_IJNSS_ISF_SB_EES1I_EEESI_SJ_SI_SJ_NS1D_6fusion15FusionCallbacksIS1H_NS1K_17LinearCombinationISI_fSI_fLNS_15FloatRoundStyleE2EEESH_S1J_JEEENS4_5SM1004TMEM4LOAD26SM100_TMEM_LOAD_16dp256b8xES1B_S19_NS4_17SM75_U32x4_LDSM_NENS4_14SM90_TMA_STOREES19_NS4_17SM90_U32x4_STSM_NENS4_39AutoVectorizingCopyWithAssumedAlignmentILi128EEEEEEvvEEEEvNT_6ParamsE --------------------------
	.section	.text._ZN7cutlass13device_kernelINS_4gemm6kernel13GemmUniversalIN4cute5tupleIJiiiiEEENS1_10collective13CollectiveMmaINS1_35MainloopSm100TmaUmmaWarpSpecializedILi4ELi2ELi4ENS5_IJNS4_1CILi1EEENSA_ILi8EEESB_EEEEENS5_IJNSA_ILi64EEENSA_ILi256EEESF_EEENS_10bfloat16_tENS5_IJlSB_lEEESI_SJ_NS4_8TiledMMAINS4_8MMA_AtomIJNS4_20SM100_MMA_F16BF16_SSISI_SI_fLi64ELi256ELNS4_4UMMA5MajorE0ELSO_0ELNSN_7ScaleInE0ELSP_0EEEEEENS4_6LayoutINS5_IJSB_SB_SB_EEENS5_IJNSA_ILi0EEESU_SU_EEEEENS5_IJNS4_10UnderscoreESX_SX_EEEEENS4_23SM90_TMA_LOAD_MULTICASTENS4_14ComposedLayoutINS4_7SwizzleILi3ELi4ELi3EEENS4_18smem_ptr_flag_bitsILi16EEENSS_INS5_IJSC_SF_EEENS5_IJSF_SB_EEEEEEEvNS4_8identityENS4_13SM90_TMA_LOADES19_vS1A_EENS_8epilogue10collective18CollectiveEpilogueINS1D_23Sm100TmaWarpSpecializedILi4ELi2ELi32ELb1ELb0EEEJSH_NS5_IJNSS_ISF_SB_EES1I_EEESI_SJ_SI_SJ_NS1D_6fusion15FusionCallbacksIS1H_NS1K_17LinearCombinationISI_fSI_fLNS_15FloatRoundStyleE2EEESH_S1J_JEEENS4_5SM1004TMEM4LOAD26SM100_TMEM_LOAD_16dp256b8xES1B_S19_NS4_17SM75_U32x4_LDSM_NENS4_14SM90_TMA_STOREES19_NS4_17SM90_U32x4_STSM_NENS4_39AutoVectorizingCopyWithAssumedAlignmentILi128EEEEEEvvEEEEvNT_6ParamsE,"ax",@progbits
	.align	128
.text._ZN7cutlass13device_kernelINS_4gemm6kernel13GemmUniversalIN4cute5tupleIJiiiiEEENS1_10collective13CollectiveMmaINS1_35MainloopSm100TmaUmmaWarpSpecializedILi4ELi2ELi4ENS5_IJNS4_1CILi1EEENSA_ILi8EEESB_EEEEENS5_IJNSA_ILi64EEENSA_ILi256EEESF_EEENS_10bfloat16_tENS5_IJlSB_lEEESI_SJ_NS4_8TiledMMAINS4_8MMA_AtomIJNS4_20SM100_MMA_F16BF16_SSISI_SI_fLi64ELi256ELNS4_4UMMA5MajorE0ELSO_0ELNSN_7ScaleInE0ELSP_0EEEEEENS4_6LayoutINS5_IJSB_SB_SB_EEENS5_IJNSA_ILi0EEESU_SU_EEEEENS5_IJNS4_10UnderscoreESX_SX_EEEEENS4_23SM90_TMA_LOAD_MULTICASTENS4_14ComposedLayoutINS4_7SwizzleILi3ELi4ELi3EEENS4_18smem_ptr_flag_bitsILi16EEENSS_INS5_IJSC_SF_EEENS5_IJSF_SB_EEEEEEEvNS4_8identityENS4_13SM90_TMA_LOADES19_vS1A_EENS_8epilogue10collective18CollectiveEpilogueINS1D_23Sm100TmaWarpSpecializedILi4ELi2ELi32ELb1ELb0EEEJSH_NS5_IJNSS_ISF_SB_EES1I_EEESI_SJ_SI_SJ_NS1D_6fusion15FusionCallbacksIS1H_NS1K_17LinearCombinationISI_fSI_fLNS_15FloatRoundStyleE2EEESH_S1J_JEEENS4_5SM1004TMEM4LOAD26SM100_TMEM_LOAD_16dp256b8xES1B_S19_NS4_17SM75_U32x4_LDSM_NENS4_14SM90_TMA_STOREES19_NS4_17SM90_U32x4_STSM_NENS4_39AutoVectorizingCopyWithAssumedAlignmentILi128EEEEEEvvEEEEvNT_6ParamsE:
        .type           _ZN7cutlass13device_kernelINS_4gemm6kernel13GemmUniversalIN4cute5tupleIJiiiiEEENS1_10collective13CollectiveMmaINS1_35MainloopSm100TmaUmmaWarpSpecializedILi4ELi2ELi4ENS5_IJNS4_1CILi1EEENSA_ILi8EEESB_EEEEENS5_IJNSA_ILi64EEENSA_ILi256EEESF_EEENS_10bfloat16_tENS5_IJlSB_lEEESI_SJ_NS4_8TiledMMAINS4_8MMA_AtomIJNS4_20SM100_MMA_F16BF16_SSISI_SI_fLi64ELi256ELNS4_4UMMA5MajorE0ELSO_0ELNSN_7ScaleInE0ELSP_0EEEEEENS4_6LayoutINS5_IJSB_SB_SB_EEENS5_IJNSA_ILi0EEESU_SU_EEEEENS5_IJNS4_10UnderscoreESX_SX_EEEEENS4_23SM90_TMA_LOAD_MULTICASTENS4_14ComposedLayoutINS4_7SwizzleILi3ELi4ELi3EEENS4_18smem_ptr_flag_bitsILi16EEENSS_INS5_IJSC_SF_EEENS5_IJSF_SB_EEEEEEEvNS4_8identityENS4_13SM90_TMA_LOADES19_vS1A_EENS_8epilogue10collective18CollectiveEpilogueINS1D_23Sm100TmaWarpSpecializedILi4ELi2ELi32ELb1ELb0EEEJSH_NS5_IJNSS_ISF_SB_EES1I_EEESI_SJ_SI_SJ_NS1D_6fusion15FusionCallbacksIS1H_NS1K_17LinearCombinationISI_fSI_fLNS_15FloatRoundStyleE2EEESH_S1J_JEEENS4_5SM1004TMEM4LOAD26SM100_TMEM_LOAD_16dp256b8xES1B_S19_NS4_17SM75_U32x4_LDSM_NENS4_14SM90_TMA_STOREES19_NS4_17SM90_U32x4_STSM_NENS4_39AutoVectorizingCopyWithAssumedAlignmentILi128EEEEEEvvEEEEvNT_6ParamsE,@function
        .size           _ZN7cutlass13device_kernelINS_4gemm6kernel13GemmUniversalIN4cute5tupleIJiiiiEEENS1_10collective13CollectiveMmaINS1_35MainloopSm100TmaUmmaWarpSpecializedILi4ELi2ELi4ENS5_IJNS4_1CILi1EEENSA_ILi8EEESB_EEEEENS5_IJNSA_ILi64EEENSA_ILi256EEESF_EEENS_10bfloat16_tENS5_IJlSB_lEEESI_SJ_NS4_8TiledMMAINS4_8MMA_AtomIJNS4_20SM100_MMA_F16BF16_SSISI_SI_fLi64ELi256ELNS4_4UMMA5MajorE0ELSO_0ELNSN_7ScaleInE0ELSP_0EEEEEENS4_6LayoutINS5_IJSB_SB_SB_EEENS5_IJNSA_ILi0EEESU_SU_EEEEENS5_IJNS4_10UnderscoreESX_SX_EEEEENS4_23SM90_TMA_LOAD_MULTICASTENS4_14ComposedLayoutINS4_7SwizzleILi3ELi4ELi3EEENS4_18smem_ptr_flag_bitsILi16EEENSS_INS5_IJSC_SF_EEENS5_IJSF_SB_EEEEEEEvNS4_8identityENS4_13SM90_TMA_LOADES19_vS1A_EENS_8epilogue10collective18CollectiveEpilogueINS1D_23Sm100TmaWarpSpecializedILi4ELi2ELi32ELb1ELb0EEEJSH_NS5_IJNSS_ISF_SB_EES1I_EEESI_SJ_SI_SJ_NS1D_6fusion15FusionCallbacksIS1H_NS1K_17LinearCombinationISI_fSI_fLNS_15FloatRoundStyleE2EEESH_S1J_JEEENS4_5SM1004TMEM4LOAD26SM100_TMEM_LOAD_16dp256b8xES1B_S19_NS4_17SM75_U32x4_LDSM_NENS4_14SM90_TMA_STOREES19_NS4_17SM90_U32x4_STSM_NENS4_39AutoVectorizingCopyWithAssumedAlignmentILi128EEEEEEvvEEEEvNT_6ParamsE,(.L_x_183 - _ZN7cutlass13device_kernelINS_4gemm6kernel13GemmUniversalIN4cute5tupleIJiiiiEEENS1_10collective13CollectiveMmaINS1_35MainloopSm100TmaUmmaWarpSpecializedILi4ELi2ELi4ENS5_IJNS4_1CILi1EEENSA_ILi8EEESB_EEEEENS5_IJNSA_ILi64EEENSA_ILi256EEESF_EEENS_10bfloat16_tENS5_IJlSB_lEEESI_SJ_NS4_8TiledMMAINS4_8MMA_AtomIJNS4_20SM100_MMA_F16BF16_SSISI_SI_fLi64ELi256ELNS4_4UMMA5MajorE0ELSO_0ELNSN_7ScaleInE0ELSP_0EEEEEENS4_6LayoutINS5_IJSB_SB_SB_EEENS5_IJNSA_ILi0EEESU_SU_EEEEENS5_IJNS4_10UnderscoreESX_SX_EEEEENS4_23SM90_TMA_LOAD_MULTICASTENS4_14ComposedLayoutINS4_7SwizzleILi3ELi4ELi3EEENS4_18smem_ptr_flag_bitsILi16EEENSS_INS5_IJSC_SF_EEENS5_IJSF_SB_EEEEEEEvNS4_8identityENS4_13SM90_TMA_LOADES19_vS1A_EENS_8epilogue10collective18CollectiveEpilogueINS1D_23Sm100TmaWarpSpecializedILi4ELi2ELi32ELb1ELb0EEEJSH_NS5_IJNSS_ISF_SB_EES1I_EEESI_SJ_SI_SJ_NS1D_6fusion15FusionCallbacksIS1H_NS1K_17LinearCombinationISI_fSI_fLNS_15FloatRoundStyleE2EEESH_S1J_JEEENS4_5SM1004TMEM4LOAD26SM100_TMEM_LOAD_16dp256b8xES1B_S19_NS4_17SM75_U32x4_LDSM_NENS4_14SM90_TMA_STOREES19_NS4_17SM90_U32x4_STSM_NENS4_39AutoVectorizingCopyWithAssumedAlignmentILi128EEEEEEvvEEEEvNT_6ParamsE)
        .other          _ZN7cutlass13device_kernelINS_4gemm6kernel13GemmUniversalIN4cute5tupleIJiiiiEEENS1_10collective13CollectiveMmaINS1_35MainloopSm100TmaUmmaWarpSpecializedILi4ELi2ELi4ENS5_IJNS4_1CILi1EEENSA_ILi8EEESB_EEEEENS5_IJNSA_ILi64EEENSA_ILi256EEESF_EEENS_10bfloat16_tENS5_IJlSB_lEEESI_SJ_NS4_8TiledMMAINS4_8MMA_AtomIJNS4_20SM100_MMA_F16BF16_SSISI_SI_fLi64ELi256ELNS4_4UMMA5MajorE0ELSO_0ELNSN_7ScaleInE0ELSP_0EEEEEENS4_6LayoutINS5_IJSB_SB_SB_EEENS5_IJNSA_ILi0EEESU_SU_EEEEENS5_IJNS4_10UnderscoreESX_SX_EEEEENS4_23SM90_TMA_LOAD_MULTICASTENS4_14ComposedLayoutINS4_7SwizzleILi3ELi4ELi3EEENS4_18smem_ptr_flag_bitsILi16EEENSS_INS5_IJSC_SF_EEENS5_IJSF_SB_EEEEEEEvNS4_8identityENS4_13SM90_TMA_LOADES19_vS1A_EENS_8epilogue10collective18CollectiveEpilogueINS1D_23Sm100TmaWarpSpecializedILi4ELi2ELi32ELb1ELb0EEEJSH_NS5_IJNSS_ISF_SB_EES1I_EEESI_SJ_SI_SJ_NS1D_6fusion15FusionCallbacksIS1H_NS1K_17LinearCombinationISI_fSI_fLNS_15FloatRoundStyleE2EEESH_S1J_JEEENS4_5SM1004TMEM4LOAD26SM100_TMEM_LOAD_16dp256b8xES1B_S19_NS4_17SM75_U32x4_LDSM_NENS4_14SM90_TMA_STOREES19_NS4_17SM90_U32x4_STSM_NENS4_39AutoVectorizingCopyWithAssumedAlignmentILi128EEEEEEvvEEEEvNT_6ParamsE,@"STO_CUDA_ENTRY STV_DEFAULT"
_ZN7cutlass13device_kernelINS_4gemm6kernel13GemmUniversalIN4cute5tupleIJiiiiEEENS1_10collective13CollectiveMmaINS1_35MainloopSm100TmaUmmaWarpSpecializedILi4ELi2ELi4ENS5_IJNS4_1CILi1EEENSA_ILi8EEESB_EEEEENS5_IJNSA_ILi64EEENSA_ILi256EEESF_EEENS_10bfloat16_tENS5_IJlSB_lEEESI_SJ_NS4_8TiledMMAINS4_8MMA_AtomIJNS4_20SM100_MMA_F16BF16_SSISI_SI_fLi64ELi256ELNS4_4UMMA5MajorE0ELSO_0ELNSN_7ScaleInE0ELSP_0EEEEEENS4_6LayoutINS5_IJSB_SB_SB_EEENS5_IJNSA_ILi0EEESU_SU_EEEEENS5_IJNS4_10UnderscoreESX_SX_EEEEENS4_23SM90_TMA_LOAD_MULTICASTENS4_14ComposedLayoutINS4_7SwizzleILi3ELi4ELi3EEENS4_18smem_ptr_flag_bitsILi16EEENSS_INS5_IJSC_SF_EEENS5_IJSF_SB_EEEEEEEvNS4_8identityENS4_13SM90_TMA_LOADES19_vS1A_EENS_8epilogue10collective18CollectiveEpilogueINS1D_23Sm100TmaWarpSpecializedILi4ELi2ELi32ELb1ELb0EEEJSH_NS5_IJNSS_ISF_SB_EES1I_EEESI_SJ_SI_SJ_NS1D_6fusion15FusionCallbacksIS1H_NS1K_17LinearCombinationISI_fSI_fLNS_15FloatRoundStyleE2EEESH_S1J_JEEENS4_5SM1004TMEM4LOAD26SM100_TMEM_LOAD_16dp256b8xES1B_S19_NS4_17SM75_U32x4_LDSM_NENS4_14SM90_TMA_STOREES19_NS4_17SM90_U32x4_STSM_NENS4_39AutoVectorizingCopyWithAssumedAlignmentILi128EEEEEEvvEEEEvNT_6ParamsE:
[----:B------:R-:W1:Y:S01]  /*0000*/  LDC R1, c[0x0][0x37c] ;  /* 0x0000df00ff017b82 */ /* 0x000e620000000800 */
[----:B------:R-:W2:Y:S01]  /*0010*/  S2R R94, SR_TID.X ;  /* 0x00000000005e7919 */ /* 0x000ea20000002100 */
[----:B------:R-:W3:Y:S01]  /*0020*/  LDCU.64 UR8, c[0x0][0x890] ;  /* 0x00011200ff0877ac */ /* 0x000ee20008000a00 */
[----:B------:R-:W-:Y:S02]  /*0030*/  PRMT R81, RZ, 0x7610, R81 ;  /* 0x00007610ff517816 */ /* 0x000fe40000000051 */
[----:B------:R-:W-:Y:S01]  /*0040*/  ELECT P3, URZ, PT ;  /* 0x0000000000ff782f */ /* 0x000fe20003860000 */
[----:B---3--:R-:W-:-:S04]  /*0050*/  UISETP.NE.U32.AND UP0, UPT, UR8, URZ, UPT ;  /* 0x000000ff0800728c */ /* 0x008fc8000bf05070 */
[----:B------:R-:W-:Y:S01]  /*0060*/  UISETP.NE.AND.EX UP0, UPT, UR9, URZ, UPT, UP0 ;  /* 0x000000ff0900728c */ /* 0x000fe2000bf05300 */
[----:B--2---:R-:W-:-:S05]  /*0070*/  SHF.R.U32.HI R82, RZ, 0x5, R94 ;  /* 0x00000005ff527819 */ /* 0x004fca000001165e */
[----:B------:R-:W2:Y:S02]  /*0080*/  SHFL.IDX PT, R0, R82, RZ, 0x1f ;  /* 0x00001fff52007589 */ /* 0x000ea400000e0000 */
[----:B--2---:R-:W-:Y:S01]  /*0090*/  R2UR UR17, R0 ;  /* 0x00000000001172ca */ /* 0x004fe200000e0000 */
[----:B-1----:R-:W-:-:S14]  /*00a0*/  BRA.U UP0, `(.L_x_0) ;  /* 0x0000000100307547 */ /* 0x002fdc000b800000 */
[----:B------:R-:W1:Y:S02]  /*00b0*/  LDCU.64 UR4, c[0x0][0x888] ;  /* 0x00011100ff0477ac */ /* 0x000e640008000a00 */
[----:B-1----:R-:W-:-:S04]  /*00c0*/  UISETP.NE.U32.AND UP0, UPT, UR4, URZ, UPT ;  /* 0x000000ff0400728c */ /* 0x002fc8000bf05070 */
[----:B------:R-:W-:-:S09]  /*00d0*/  UISETP.NE.AND.EX UP0, UPT, UR5, URZ, UPT, UP0 ;  /* 0x000000ff0500728c */ /* 0x000fd2000bf05300 */
[----:B------:R-:W-:Y:S05]  /*00e0*/  BRA.U !UP0, `(.L_x_1) ;  /* 0x0000000108147547 */ /* 0x000fea000b800000 */
[----:B------:R-:W1:Y:S01]  /*00f0*/  LDC.64 R2, c[0x0][0x888] ;  /* 0x00022200ff027b82 */ /* 0x000e620000000a00 */
[----:B------:R-:W1:Y:S02]  /*0100*/  LDCU.64 UR4, c[0x0][0x358] ;  /* 0x00006b00ff0477ac */ /* 0x000e640008000a00 */
[----:B-1----:R1:W5:Y:S01]  /*0110*/  LDG.E R41, desc[UR4][R2.64] ;  /* 0x0000000402297981 */ /* 0x002362000c1e1900 */
[----:B------:R-:W-:Y:S01]  /*0120*/  HFMA2 R81, -RZ, RZ, 0, 5.9604644775390625e-08 ;  /* 0x00000001ff517431 */ /* 0x000fe200000001ff */
[----:B------:R-:W-:Y:S05]  /*0130*/  BRA `(.L_x_0) ;  /* 0x00000000000c7947 */ /* 0x000fea0003800000 */
.L_x_1:
[----:B------:R-:W1:Y:S01]  /*0140*/  LDCU UR4, c[0x0][0x880] ;  /* 0x00011000ff0477ac */ /* 0x000e620008000800 */
[----:B------:R-:W-:Y:S01]  /*0150*/  HFMA2 R81, -RZ, RZ, 0, 5.9604644775390625e-08 ;  /* 0x00000001ff517431 */ /* 0x000fe200000001ff */
[----:B-1----:R-:W-:-:S07]  /*0160*/  MOV R41, UR4 ;  /* 0x0000000400297c02 */ /* 0x002fce0008000f00 */
.L_x_0:
[----:B------:R-:W2:Y:S02]  /*0170*/  LDCU.64 UR4, c[0x0][0x8b0] ;  /* 0x00011600ff0477ac */ /* 0x000ea40008000a00 */
[----:B--2---:R-:W-:-:S04]  /*0180*/  UISETP.NE.U32.AND UP0, UPT, UR4, URZ, UPT ;  /* 0x000000ff0400728c */ /* 0x004fc8000bf05070 */
[----:B------:R-:W-:-:S09]  /*0190*/  UISETP.NE.AND.EX UP0, UPT, UR5, URZ, UPT, UP0 ;  /* 0x000000ff0500728c */ /* 0x000fd2000bf05300 */
[----:B------:R-:W-:Y:S05]  /*01a0*/  BRA.U UP0, `(.L_x_2) ;  /* 0x0000000100287547 */ /* 0x000fea000b800000 */
[----:B------:R-:W2:Y:S02]  /*01b0*/  LDCU.64 UR4, c[0x0][0x8a8] ;  /* 0x00011500ff0477ac */ /* 0x000ea40008000a00 */
[----:B--2---:R-:W-:-:S04]  /*01c0*/  UISETP.NE.U32.AND UP0, UPT, UR4, URZ, UPT ;  /* 0x000000ff0400728c */ /* 0x004fc8000bf05070 */
[----:B------:R-:W-:-:S09]  /*01d0*/  UISETP.NE.AND.EX UP0, UPT, UR5, URZ, UPT, UP0 ;  /* 0x000000ff0500728c */ /* 0x000fd2000bf05300 */
[----:B------:R-:W-:Y:S05]  /*01e0*/  BRA.U !UP0, `(.L_x_3) ;  /* 0x0000000108107547 */ /* 0x000fea000b800000 */
[----:B------:R-:W2:Y:S01]  /*01f0*/  LDC.64 R38, c[0x0][0x8a8] ;  /* 0x00022a00ff267b82 */ /* 0x000ea20000000a00 */
[----:B------:R-:W2:Y:S02]  /*0200*/  LDCU.64 UR4, c[0x0][0x358] ;  /* 0x00006b00ff0477ac */ /* 0x000ea40008000a00 */
[----:B--2---:R2:W5:Y:S01]  /*0210*/  LDG.E R38, desc[UR4][R38.64] ;  /* 0x0000000426267981 */ /* 0x004562000c1e1900 */
[----:B------:R-:W-:Y:S05]  /*0220*/  BRA `(.L_x_2) ;  /* 0x0000000000087947 */ /* 0x000fea0003800000 */
.L_x_3:
[----:B------:R-:W2:Y:S02]  /*0230*/  LDCU UR4, c[0x0][0x8a0] ;  /* 0x00011400ff0477ac */ /* 0x000ea40008000800 */
[----:B--2---:R-:W-:Y:S02]  /*0240*/  MOV R38, UR4 ;  /* 0x0000000400267c02 */ /* 0x004fe40008000f00 */
.L_x_2:
[----:B------:R-:W-:Y:S01]  /*0250*/  IMAD.U32 R0, RZ, RZ, UR17 ;  /* 0x00000011ff007e24 */ /* 0x000fe2000f8e00ff */
[----:B------:R-:W-:Y:S04]  /*0260*/  BSSY.RECONVERGENT B0, `(.L_x_4) ;  /* 0x000000c000007945 */ /* 0x000fe80003800200 */
[C---:B------:R-:W-:Y:S02]  /*0270*/  ISETP.NE.OR P1, PT, R0.reuse, 0x1, !P3 ;  /* 0x000000010000780c */ /* 0x040fe40005f25670 */
[----:B------:R-:W-:-:S11]  /*0280*/  ISETP.NE.OR P0, PT, R0, 0x3, !P3 ;  /* 0x000000030000780c */ /* 0x000fd60005f05670 */
[----:B------:R-:W-:Y:S05]  /*0290*/  @P1 BRA `(.L_x_5) ;  /* 0x0000000000201947 */ /* 0x000fea0003800000 */
[----:B------:R-:W3:Y:S02]  /*02a0*/  LDCU.64 UR4, c[0x0][0x348] ;  /* 0x00006900ff0477ac */ /* 0x000ee40008000a00 */
[----:B---3--:R-:W-:Y:S02]  /*02b0*/  UIADD3 UR6, UP1, UPT, UR4, 0x80, URZ ;  /* 0x0000008004067890 */ /* 0x008fe4000ff3e0ff */
[----:B------:R-:W-:Y:S02]  /*02c0*/  UIADD3 UR4, UP0, UPT, UR4, 0x180, URZ ;  /* 0x0000018004047890 */ /* 0x000fe4000ff1e0ff */
[----:B------:R-:W-:Y:S02]  /*02d0*/  UIADD3.X UR7, UPT, UPT, URZ, UR5, URZ, UP1, !UPT ;  /* 0x00000005ff077290 */ /* 0x000fe40008ffe4ff */
[----:B------:R-:W-:-:S07]  /*02e0*/  UIADD3.X UR5, UPT, UPT, URZ, UR5, URZ, UP0, !UPT ;  /* 0x00000005ff057290 */ /* 0x000fce00087fe4ff */
[----:B------:R3:W-:Y:S02]  /*02f0*/  UTMACCTL.PF [UR6] ;  /* 0x00000000060079b9 */ /* 0x0007e40008040000 */
[----:B------:R3:W-:Y:S02]  /*0300*/  UTMACCTL.PF [UR4] ;  /* 0x00000000040079b9 */ /* 0x0007e40008040000 */
[----:B---3--:R-:W-:Y:S01]  /*0310*/  NOP ;  /* 0x0000000000007918 */ /* 0x008fe20000000000 */
.L_x_5:
[----:B------:R-:W-:Y:S05]  /*0320*/  BSYNC.RECONVERGENT B0 ;  /* 0x0000000000007941 */ /* 0x000fea0003800200 */
.L_x_4:
[----:B------:R-:W-:Y:S04]  /*0330*/  BSSY.RECONVERGENT B0, `(.L_x_6) ;  /* 0x000000a000007945 */ /* 0x000fe80003800200 */
        /* <DEDUP_REMOVED lines=9> */
.L_x_7:
[----:B------:R-:W-:Y:S05]  /*03d0*/  BSYNC.RECONVERGENT B0 ;  /* 0x0000000000007941 */ /* 0x000fea0003800200 */
.L_x_6:
[----:B------:R-:W3:Y:S01]  /*03e0*/  LDCU.64 UR4, c[0x0][0x888] ;  /* 0x00011100ff0477ac */ /* 0x000ee20008000a00 */
[----:B------:R-:W-:Y:S02]  /*03f0*/  UISETP.EQ.U32.AND UP1, UPT, UR8, URZ, UPT ;  /* 0x000000ff0800728c */ /* 0x000fe4000bf22070 */
[----:B------:R-:W-:Y:S02]  /*0400*/  UPLOP3.LUT UP3, UPT, UPT, UPT, UPT, 0x80, 0x8 ;  /* 0x000000000008789c */ /* 0x000fe40003f6f070 */
[----:B---3--:R-:W-:-:S04]  /*0410*/  UISETP.NE.U32.AND UP0, UPT, UR4, URZ, UPT ;  /* 0x000000ff0400728c */ /* 0x008fc8000bf05070 */
[----:B------:R-:W-:-:S04]  /*0420*/  UISETP.NE.AND.EX UP0, UPT, UR5, URZ, UPT, UP0 ;  /* 0x000000ff0500728c */ /* 0x000fc8000bf05300 */
[----:B------:R-:W-:-:S04]  /*0430*/  UISETP.EQ.OR.EX UP2, UPT, UR9, URZ, !UP0, UP1 ;  /* 0x000000ff0900728c */ /* 0x000fc8000c742710 */
[----:B------:R-:W-:-:S06]  /*0440*/  UP2UR UR4, UPR, URZ, 0x4 ;  /* 0x00000004ff047883 */ /* 0x000fcc0008000000 */
[----:B------:R-:W-:Y:S01]  /*0450*/  MOV R85, UR4 ;  /* 0x0000000400557c02 */ /* 0x000fe20008000f00 */
[----:B------:R-:W-:Y:S06]  /*0460*/  BRA.U !UP2, `(.L_x_8) ;  /* 0x000000010a207547 */ /* 0x000fec000b800000 */
[----:B------:R-:W-:Y:S01]  /*0470*/  UISETP.NE.U32.AND UP1, UPT, UR8, URZ, UPT ;  /* 0x000000ff0800728c */ /* 0x000fe2000bf25070 */
[----:B-----5:R-:W-:Y:S01]  /*0480*/  FSETP.NEU.AND P0, PT, R41, RZ, PT ;  /* 0x000000ff2900720b */ /* 0x020fe20003f0d000 */
[----:B------:R-:W-:Y:S02]  /*0490*/  USEL UR4, URZ, 0xffffffff, UP0 ;  /* 0xffffffffff047887 */ /* 0x000fe40008000000 */
[----:B------:R-:W-:-:S10]  /*04a0*/  UISETP.NE.AND.EX UP1, UPT, UR9, URZ, UPT, UP1 ;  /* 0x000000ff0900728c */ /* 0x000fd4000bf25310 */
[----:B------:R-:W-:Y:S01]  /*04b0*/  VOTEU.ANY UP0, P0 ;  /* 0x0000000000ff7886 */ /* 0x000fe20000000100 */
[----:B------:R-:W-:-:S04]  /*04c0*/  @!UP1 USEL UR4, URZ, 0xffffffff, UP0 ;  /* 0xffffffffff049887 */ /* 0x000fc80008000000 */
[----:B------:R-:W-:-:S04]  /*04d0*/  ULOP3.LUT UR4, UR4, 0x1, URZ, 0xc0, !UPT ;  /* 0x0000000104047892 */ /* 0x000fc8000f8ec0ff */
[----:B------:R-:W-:-:S11]  /*04e0*/  UISETP.NE.U32.AND UP3, UPT, UR4, 0x1, UPT ;  /* 0x000000010400788c */ /* 0x000fd6000bf65070 */
.L_x_8:
[----:B-1----:R-:W1:Y:S01]  /*04f0*/  SHFL.IDX PT, R2, R82, RZ, 0x1f ;  /* 0x00001fff52027589 */ /* 0x002e6200000e0000 */
[----:B------:R-:W-:-:S04]  /*0500*/  UISETP.NE.AND UP0, UPT, UR17, 0x2, UPT ;  /* 0x000000021100788c */ /* 0x000fc8000bf05270 */
[----:B------:R-:W-:Y:S01]  /*0510*/  USEL UR48, URZ, 0x1, UP0 ;  /* 0x00000001ff307887 */ /* 0x000fe20008000000 */
[----:B-1----:R-:W-:-:S13]  /*0520*/  ISETP.NE.AND P0, PT, R2, RZ, PT ;  /* 0x000000ff0200720c */ /* 0x002fda0003f05270 */
[----:B------:R-:W-:Y:S05]  /*0530*/  @P0 BRA `(.L_x_9) ;  /* 0x0000000000580947 */ /* 0x000fea0003800000 */
[----:B------:R-:W1:Y:S01]  /*0540*/  S2UR UR4, SR_CgaCtaId ;  /* 0x00000000000479c3 */ /* 0x000e620000008800 */
[----:B------:R-:W-:Y:S01]  /*0550*/  UMOV UR5, 0x400 ;  /* 0x0000040000057882 */ /* 0x000fe20000000000 */
[----:B------:R-:W-:Y:S01]  /*0560*/  UMOV UR8, 0x1 ;  /* 0x0000000100087882 */ /* 0x000fe20000000000 */
[----:B------:R-:W-:Y:S01]  /*0570*/  UMOV UR6, 0x8 ;  /* 0x0000000800067882 */ /* 0x000fe20000000000 */
[----:B------:R-:W-:-:S04]  /*0580*/  UIADD3 UR8, UPT, UPT, -UR8, 0x100000, URZ ;  /* 0x0010000008087890 */ /* 0x000fc8000fffe1ff */
[----:B------:R-:W-:Y:S02]  /*0590*/  USHF.L.U32 UR9, UR8, 0xb, URZ ;  /* 0x0000000b08097899 */ /* 0x000fe400080006ff */
[----:B------:R-:W-:Y:S02]  /*05a0*/  USHF.L.U32 UR8, UR8, 0x1, URZ ;  /* 0x0000000108087899 */ /* 0x000fe400080006ff */
[----:B------:R-:W-:-:S04]  /*05b0*/  UIADD3 UR6, UPT, UPT, -UR6, 0x100000, URZ ;  /* 0x0010000006067890 */ /* 0x000fc8000fffe1ff */
[----:B------:R-:W-:Y:S02]  /*05c0*/  USHF.L.U32 UR7, UR6, 0xb, URZ ;  /* 0x0000000b06077899 */ /* 0x000fe400080006ff */
[----:B------:R-:W-:Y:S01]  /*05d0*/  USHF.L.U32 UR6, UR6, 0x1, URZ ;  /* 0x0000000106067899 */ /* 0x000fe200080006ff */
[----:B------:R-:W-:Y:S01]  /*05e0*/  ELECT P0, URZ, PT ;  /* 0x0000000000ff782f */ /* 0x000fe20003800000 */
[----:B-1----:R-:W-:Y:S01]  /*05f0*/  ULEA UR4, UR4, UR5, 0x18 ;  /* 0x0000000504047291 */ /* 0x002fe2000f8ec0ff */
[----:B------:R-:W1:Y:S11]  /*0600*/  FENCE.VIEW.ASYNC.S ;  /* 0x00000000000073c6 */ /* 0x000e760000000000 */
[----:B-1----:R1:W3:Y:S01]  /*0610*/  SYNCS.EXCH.64 URZ, [UR4], UR8 ;  /* 0x0000000804ff75b2 */ /* 0x0022e20008000100 */
[----:B------:R1:W4:Y:S01]  /*0620*/  SYNCS.EXCH.64 URZ, [UR4+0x20], UR6 ;  /* 0x0000200604ff75b2 */ /* 0x0003220008000100 */
[----:B------:R1:W1:Y:S01]  /*0630*/  SYNCS.EXCH.64 URZ, [UR4+0x8], UR8 ;  /* 0x0000080804ff75b2 */ /* 0x0002620008000100 */
[----:B------:R1:W1:Y:S01]  /*0640*/  SYNCS.EXCH.64 URZ, [UR4+0x28], UR6 ;  /* 0x0000280604ff75b2 */ /* 0x0002620008000100 */
[----:B------:R1:W1:Y:S01]  /*0650*/  SYNCS.EXCH.64 URZ, [UR4+0x10], UR8 ;  /* 0x0000100804ff75b2 */ /* 0x0002620008000100 */
[----:B------:R1:W1:Y:S01]  /*0660*/  SYNCS.EXCH.64 URZ, [UR4+0x30], UR6 ;  /* 0x0000300604ff75b2 */ /* 0x0002620008000100 */
[----:B------:R1:W1:Y:S01]  /*0670*/  SYNCS.EXCH.64 URZ, [UR4+0x18], UR8 ;  /* 0x0000180804ff75b2 */ /* 0x0002620008000100 */
[----:B------:R1:W1:Y:S01]  /*0680*/  SYNCS.EXCH.64 URZ, [UR4+0x38], UR6 ;  /* 0x0000380604ff75b2 */ /* 0x0002620008000100 */
[----:B------:R-:W-:Y:S01]  /*0690*/  NOP ;  /* 0x0000000000007918 */ /* 0x000fe20000000000 */
.L_x_9:
[----:B------:R-:W2:Y:S01]  /*06a0*/  SHFL.IDX PT, R2, R82, RZ, 0x1f ;  /* 0x00001fff52027589 */ /* 0x000ea200000e0000 */
[----:B------:R-:W-:Y:S01]  /*06b0*/  NOP ;  /* 0x0000000000007918 */ /* 0x000fe20000000000 */
[----:B--2---:R-:W-:-:S13]  /*06c0*/  ISETP.NE.AND P0, PT, R2, 0x1, PT ;  /* 0x000000010200780c */ /* 0x004fda0003f05270 */
[----:B------:R-:W-:Y:S05]  /*06d0*/  @P0 BRA `(.L_x_10) ;  /* 0x0000000000580947 */ /* 0x000fea0003800000 */
[----:B-1----:R-:W1:Y:S01]  /*06e0*/  S2UR UR4, SR_CgaCtaId ;  /* 0x00000000000479c3 */ /* 0x002e620000008800 */
        /* <DEDUP_REMOVED lines=12> */
[----:B-1----:R2:W1:Y:S01]  /*07b0*/  SYNCS.EXCH.64 URZ, [UR4+0x40], UR8 ;  /* 0x0000400804ff75b2 */ /* 0x0024620008000100 */
[----:B------:R2:W1:Y:S01]  /*07c0*/  SYNCS.EXCH.64 URZ, [UR4+0x60], UR6 ;  /* 0x0000600604ff75b2 */ /* 0x0004620008000100 */
[----:B------:R2:W1:Y:S01]  /*07d0*/  SYNCS.EXCH.64 URZ, [UR4+0x48], UR8 ;  /* 0x0000480804ff75b2 */ /* 0x0004620008000100 */
[----:B------:R2:W1:Y:S01]  /*07e0*/  SYNCS.EXCH.64 URZ, [UR4+0x68], UR6 ;  /* 0x0000680604ff75b2 */ /* 0x0004620008000100 */
[----:B------:R2:W1:Y:S01]  /*07f0*/  SYNCS.EXCH.64 URZ, [UR4+0x50], UR8 ;  /* 0x0000500804ff75b2 */ /* 0x0004620008000100 */
[----:B------:R2:W1:Y:S01]  /*0800*/  SYNCS.EXCH.64 URZ, [UR4+0x70], UR6 ;  /* 0x0000700604ff75b2 */ /* 0x0004620008000100 */
[----:B------:R2:W1:Y:S01]  /*0810*/  SYNCS.EXCH.64 URZ, [UR4+0x58], UR8 ;  /* 0x0000580804ff75b2 */ /* 0x0004620008000100 */
[----:B------:R2:W1:Y:S02]  /*0820*/  SYNCS.EXCH.64 URZ, [UR4+0x78], UR6 ;  /* 0x0000780604ff75b2 */ /* 0x0004640008000100 */
[----:B--2---:R-:W-:Y:S01]  /*0830*/  NOP ;  /* 0x0000000000007918 */ /* 0x004fe20000000000 */
.L_x_10:
[----:B------:R-:W2:Y:S01]  /*0840*/  SHFL.IDX PT, R2, R82, RZ, 0x1f ;  /* 0x00001fff52027589 */ /* 0x000ea200000e0000 */
[----:B------:R-:W-:Y:S01]  /*0850*/  NOP ;  /* 0x0000000000007918 */ /* 0x000fe20000000000 */
[----:B--2---:R-:W-:-:S13]  /*0860*/  ISETP.NE.AND P0, PT, R2, 0x3, PT ;  /* 0x000000030200780c */ /* 0x004fda0003f05270 */
[----:B------:R-:W-:Y:S05]  /*0870*/  @P0 BRA `(.L_x_11) ;  /* 0x0000000000300947 */ /* 0x000fea0003800000 */
[----:B-1----:R-:W1:Y:S01]  /*0880*/  S2UR UR4, SR_CgaCtaId ;  /* 0x00000000000479c3 */ /* 0x002e620000008800 */
[----:B------:R-:W-:Y:S01]  /*0890*/  UMOV UR6, 0x400 ;  /* 0x0000040000067882 */ /* 0x000fe20000000000 */
[----:B------:R-:W-:Y:S01]  /*08a0*/  UMOV UR5, 0x20 ;  /* 0x0000002000057882 */ /* 0x000fe20000000000 */
[----:B------:R-:W-:Y:S01]  /*08b0*/  ELECT P0, URZ, PT ;  /* 0x0000000000ff782f */ /* 0x000fe20003800000 */
[----:B-1----:R-:W-:Y:S02]  /*08c0*/  ULEA UR6, UR4, UR6, 0x18 ;  /* 0x0000000604067291 */ /* 0x002fe4000f8ec0ff */
[----:B------:R-:W-:-:S04]  /*08d0*/  UIADD3 UR4, UPT, UPT, -UR5, 0x100000, URZ ;  /* 0x0010000005047890 */ /* 0x000fc8000fffe1ff */
[----:B------:R-:W-:Y:S02]  /*08e0*/  USHF.L.U32 UR5, UR4, 0xb, URZ ;  /* 0x0000000b04057899 */ /* 0x000fe400080006ff */
[----:B------:R-:W-:Y:S01]  /*08f0*/  USHF.L.U32 UR4, UR4, 0x1, URZ ;  /* 0x0000000104047899 */ /* 0x000fe200080006ff */
[----:B------:R-:W1:Y:S11]  /*0900*/  FENCE.VIEW.ASYNC.S ;  /* 0x00000000000073c6 */ /* 0x000e760000000000 */
[----:B-1----:R2:W1:Y:S01]  /*0910*/  SYNCS.EXCH.64 URZ, [UR6+0x80], UR4 ;  /* 0x0000800406ff75b2 */ /* 0x0024620008000100 */
[----:B------:R2:W1:Y:S02]  /*0920*/  SYNCS.EXCH.64 URZ, [UR6+0x88], UR4 ;  /* 0x0000880406ff75b2 */ /* 0x0004640008000100 */
[----:B--2---:R-:W-:Y:S01]  /*0930*/  NOP ;  /* 0x0000000000007918 */ /* 0x004fe20000000000 */
.L_x_11:
[----:B------:R-:W2:Y:S01]  /*0940*/  SHFL.IDX PT, R2, R82, RZ, 0x1f ;  /* 0x00001fff52027589 */ /* 0x000ea200000e0000 */
[----:B------:R-:W-:Y:S01]  /*0950*/  NOP ;  /* 0x0000000000007918 */ /* 0x000fe20000000000 */
[----:B--2---:R-:W-:-:S13]  /*0960*/  ISETP.NE.AND P0, PT, R2, 0x4, PT ;  /* 0x000000040200780c */ /* 0x004fda0003f05270 */
[----:B------:R-:W-:Y:S05]  /*0970*/  @P0 BRA `(.L_x_12) ;  /* 0x00000000004c0947 */ /* 0x000fea0003800000 */
[----:B-1----:R-:W1:Y:S01]  /*0980*/  S2UR UR6, SR_CgaCtaId ;  /* 0x00000000000679c3 */ /* 0x002e620000008800 */
[----:B------:R-:W-:Y:S01]  /*0990*/  UMOV UR4, 0x720 ;  /* 0x0000072000047882 */ /* 0x000fe20000000000 */
[----:B------:R-:W-:Y:S01]  /*09a0*/  UMOV UR5, 0x400 ;  /* 0x0000040000057882 */ /* 0x000fe20000000000 */
[----:B------:R-:W-:Y:S01]  /*09b0*/  USEL UR4, UR4, 0x620, UP3 ;  /* 0x0000062004047887 */ /* 0x000fe20009800000 */
[----:B------:R-:W-:Y:S01]  /*09c0*/  UMOV UR8, 0x1 ;  /* 0x0000000100087882 */ /* 0x000fe20000000000 */
[----:B------:R-:W-:Y:S01]  /*09d0*/  ELECT P0, URZ, PT ;  /* 0x0000000000ff782f */ /* 0x000fe20003800000 */
[----:B------:R-:W-:-:S04]  /*09e0*/  UIADD3 UR8, UPT, UPT, -UR8, 0x100000, URZ ;  /* 0x0010000008087890 */ /* 0x000fc8000fffe1ff */
[----:B------:R-:W-:Y:S02]  /*09f0*/  USHF.L.U32 UR9, UR8, 0xb, URZ ;  /* 0x0000000b08097899 */ /* 0x000fe400080006ff */
[----:B------:R-:W-:Y:S02]  /*0a00*/  USHF.L.U32 UR8, UR8, 0x1, URZ ;  /* 0x0000000108087899 */ /* 0x000fe400080006ff */
[----:B-1----:R-:W-:Y:S02]  /*0a10*/  ULEA UR6, UR6, UR5, 0x18 ;  /* 0x0000000506067291 */ /* 0x002fe4000f8ec0ff */
[----:B------:R-:W-:-:S04]  /*0a20*/  UIADD3 UR4, UPT, UPT, -UR4, 0x100000, URZ ;  /* 0x0010000004047890 */ /* 0x000fc8000fffe1ff */
[----:B------:R-:W-:Y:S02]  /*0a30*/  USHF.L.U32 UR5, UR4, 0xb, URZ ;  /* 0x0000000b04057899 */ /* 0x000fe400080006ff */
[----:B------:R-:W-:Y:S01]  /*0a40*/  USHF.L.U32 UR4, UR4, 0x1, URZ ;  /* 0x0000000104047899 */ /* 0x000fe200080006ff */
[----:B------:R-:W1:Y:S03]  /*0a50*/  FENCE.VIEW.ASYNC.S ;  /* 0x00000000000073c6 */ /* 0x000e660000000000 */
[----:B-1----:R2:W1:Y:S08]  /*0a60*/  SYNCS.EXCH.64 URZ, [UR6+0x90], UR8 ;  /* 0x0000900806ff75b2 */ /* 0x0024700008000100 */
[----:B------:R2:W1:Y:S01]  /*0a70*/  SYNCS.EXCH.64 URZ, [UR6+0xa0], UR4 ;  /* 0x0000a00406ff75b2 */ /* 0x0004620008000100 */
[----:B------:R2:W1:Y:S01]  /*0a80*/  SYNCS.EXCH.64 URZ, [UR6+0x98], UR8 ;  /* 0x0000980806ff75b2 */ /* 0x0004620008000100 */
[----:B------:R2:W1:Y:S02]  /*0a90*/  SYNCS.EXCH.64 URZ, [UR6+0xa8], UR4 ;  /* 0x0000a80406ff75b2 */ /* 0x0004640008000100 */
[----:B--2---:R-:W-:Y:S01]  /*0aa0*/  NOP ;  /* 0x0000000000007918 */ /* 0x004fe20000000000 */
.L_x_12:
        /* <DEDUP_REMOVED lines=26> */
.L_x_13:
[----:B------:R-:W2:Y:S01]  /*0c50*/  SHFL.IDX PT, R2, R82, RZ, 0x1f ;  /* 0x00001fff52027589 */ /* 0x000ea200000e0000 */
[----:B------:R-:W-:Y:S01]  /*0c60*/  NOP ;  /* 0x0000000000007918 */ /* 0x000fe20000000000 */
[----:B--2---:R-:W-:-:S13]  /*0c70*/  ISETP.NE.AND P0, PT, R2, 0x3, PT ;  /* 0x000000030200780c */ /* 0x004fda0003f05270 */
[----:B------:R-:W-:Y:S05]  /*0c80*/  @P0 BRA `(.L_x_14) ;  /* 0x0000000000380947 */ /* 0x000fea0003800000 */
[----:B------:R-:W2:Y:S01]  /*0c90*/  S2UR UR5, SR_CgaCtaId ;  /* 0x00000000000579c3 */ /* 0x000ea20000008800 */
[----:B-1----:R-:W-:Y:S01]  /*0ca0*/  UMOV UR4, 0x400 ;  /* 0x0000040000047882 */ /* 0x002fe20000000000 */
[----:B------:R-:W-:Y:S01]  /*0cb0*/  UMOV UR6, 0x20 ;  /* 0x0000002000067882 */ /* 0x000fe20000000000 */
[----:B------:R-:W-:Y:S01]  /*0cc0*/  ELECT P0, URZ, PT ;  /* 0x0000000000ff782f */ /* 0x000fe20003800000 */
[----:B------:R-:W-:-:S04]  /*0cd0*/  UIADD3 UR6, UPT, UPT, -UR6, 0x100000, URZ ;  /* 0x0010000006067890 */ /* 0x000fc8000fffe1ff */
[----:B------:R-:W-:Y:S02]  /*0ce0*/  USHF.L.U32 UR7, UR6, 0xb, URZ ;  /* 0x0000000b06077899 */ /* 0x000fe400080006ff */
[----:B------:R-:W-:Y:S02]  /*0cf0*/  USHF.L.U32 UR6, UR6, 0x1, URZ ;  /* 0x0000000106067899 */ /* 0x000fe400080006ff */
[----:B--2---:R-:W-:Y:S01]  /*0d00*/  ULEA UR4, UR5, UR4, 0x18 ;  /* 0x0000000405047291 */ /* 0x004fe2000f8ec0ff */
[----:B------:R-:W1:Y:S11]  /*0d10*/  FENCE.VIEW.ASYNC.S ;  /* 0x00000000000073c6 */ /* 0x000e760000000000 */
[----:B-1----:R2:W1:Y:S01]  /*0d20*/  SYNCS.EXCH.64 URZ, [UR4+0xf0], UR6 ;  /* 0x0000f00604ff75b2 */ /* 0x0024620008000100 */
[----:B------:R2:W1:Y:S01]  /*0d30*/  SYNCS.EXCH.64 URZ, [UR4+0x100], UR6 ;  /* 0x0001000604ff75b2 */ /* 0x0004620008000100 */
[----:B------:R2:W1:Y:S01]  /*0d40*/  SYNCS.EXCH.64 URZ, [UR4+0xf8], UR6 ;  /* 0x0000f80604ff75b2 */ /* 0x0004620008000100 */
[----:B------:R2:W1:Y:S02]  /*0d50*/  SYNCS.EXCH.64 URZ, [UR4+0x108], UR6 ;  /* 0x0001080604ff75b2 */ /* 0x0004640008000100 */
[----:B--2---:R-:W-:Y:S01]  /*0d60*/  NOP ;  /* 0x0000000000007918 */ /* 0x004fe20000000000 */
.L_x_14:
[----:B-1----:R-:W1:Y:S01]  /*0d70*/  LDCU UR4, c[0x0][0x36c] ;  /* 0x00006d80ff0477ac */ /* 0x002e620008000800 */
[----:B------:R-:W-:Y:S01]  /*0d80*/  ISETP.NE.OR P3, PT, R0, 0x2, !P3 ;  /* 0x000000020000780c */ /* 0x000fe20005f65670 */
[----:B------:R-:W-:Y:S01]  /*0d90*/  NOP ;  /* 0x0000000000007918 */ /* 0x000fe20000000000 */
[----:B------:R-:W-:Y:S01]  /*0da0*/  LOP3.LUT R0, R94, 0x1f, RZ, 0xc0, !PT ;  /* 0x0000001f5e007812 */ /* 0x000fe200078ec0ff */
[----:B------:R-:W-:Y:S02]  /*0db0*/  UISETP.NE.AND UP4, UPT, UR17, URZ, UPT ;  /* 0x000000ff1100728c */ /* 0x000fe4000bf85270 */
[----:B-1----:R-:W-:-:S09]  /*0dc0*/  UISETP.EQ.U32.AND UP5, UPT, UR4, 0x1, UPT ;  /* 0x000000010400788c */ /* 0x002fd2000bfa2070 */
[----:B------:R-:W-:Y:S05]  /*0dd0*/  BRA.U !UP5, `(.L_x_15) ;  /* 0x000000010d087547 */ /* 0x000fea000b800000 */
[----:B---34-:R-:W-:Y:S01]  /*0de0*/  UCGABAR_ARV ;  /* 0x00000000000079c7 */ /* 0x018fe20008000000 */
[----:B------:R-:W-:Y:S05]  /*0df0*/  BRA `(.L_x_16) ;  /* 0x0000000000047947 */ /* 0x000fea0003800000 */
.L_x_15:
[----:B---34-:R-:W-:Y:S01]  /*0e00*/  NOP ;  /* 0x0000000000007918 */ /* 0x018fe20000000000 */
.L_x_16:
[----:B------:R-:W1:Y:S01]  /*0e10*/  S2UR UR8, SR_CTAID.X ;  /* 0x00000000000879c3 */ /* 0x000e620000002500 */
[----:B------:R-:W-:-:S05]  /*0e20*/  CS2R.32 R84, SR_CgaSize ;  /* 0x0000000000547805 */ /* 0x000fca0000008a00 */
[----:B------:R-:W-:-:S05]  /*0e30*/  IMAD R84, R84, -0xa0, RZ ;  /* 0xffffff6054547824 */ /* 0x000fca00078e02ff */
[----:B------:R-:W-:-:S14]  /*0e40*/  R2UR UR5, R84 ;  /* 0x00000000540572ca */ /* 0x000fdc00000e0000 */
[----:B------:R-:W2:Y:S01]  /*0e50*/  LDCU UR5, c[0x0][UR5+0x2b0] ;  /* 0x00005600050577ac */ /* 0x000ea20008000800 */
[----:B------:R-:W-:-:S05]  /*0e60*/  CS2R.32 R84, SR_CgaSize ;  /* 0x0000000000547805 */ /* 0x000fca0000008a00 */
[----:B------:R-:W-:-:S05]  /*0e70*/  IMAD R84, R84, -0xa0, RZ ;  /* 0xffffff6054547824 */ /* 0x000fca00078e02ff */
[----:B------:R-:W-:-:S14]  /*0e80*/  R2UR UR4, R84 ;  /* 0x00000000540472ca */ /* 0x000fdc00000e0000 */
[----:B------:R-:W3:Y:S01]  /*0e90*/  LDCU UR4, c[0x0][UR4+0x2b4] ;  /* 0x00005680040477ac */ /* 0x000ee20008000800 */
[----:B------:R-:W4:Y:S01]  /*0ea0*/  S2UR UR7, SR_CTAID.Y ;  /* 0x00000000000779c3 */ /* 0x000f220000002600 */
[----:B------:R-:W-:-:S05]  /*0eb0*/  CS2R.32 R84, SR_CgaSize ;  /* 0x0000000000547805 */ /* 0x000fca0000008a00 */
[----:B------:R-:W-:-:S05]  /*0ec0*/  IMAD R84, R84, -0xa0, RZ ;  /* 0xffffff6054547824 */ /* 0x000fca00078e02ff */
[----:B------:R-:W-:-:S14]  /*0ed0*/  R2UR UR9, R84 ;  /* 0x00000000540972ca */ /* 0x000fdc00000e0000 */
[----:B------:R-:W3:Y:S01]  /*0ee0*/  LDCU UR9, c[0x0][UR9+0x2a0] ;  /* 0x00005400090977ac */ /* 0x000ee20008000800 */
[----:B------:R-:W-:-:S05]  /*0ef0*/  CS2R.32 R84, SR_CgaSize ;  /* 0x0000000000547805 */ /* 0x000fca0000008a00 */
[----:B------:R-:W-:-:S05]  /*0f00*/  IMAD R84, R84, -0xa0, RZ ;  /* 0xffffff6054547824 */ /* 0x000fca00078e02ff */
[----:B------:R-:W-:-:S14]  /*0f10*/  R2UR UR10, R84 ;  /* 0x00000000540a72ca */ /* 0x000fdc00000e0000 */
[----:B------:R-:W3:Y:S01]  /*0f20*/  LDCU UR10, c[0x0][UR10+0x2a4] ;  /* 0x000054800a0a77ac */ /* 0x000ee20008000800 */
[----:B------:R-:W3:Y:S01]  /*0f30*/  S2UR UR11, SR_CgaCtaId ;  /* 0x00000000000b79c3 */ /* 0x000ee20000008800 */
[----:B------:R-:W3:Y:S01]  /*0f40*/  LDCU UR21, c[0x0][0xb24] ;  /* 0x00016480ff1577ac */ /* 0x000ee20008000800 */
[----:B------:R-:W3:Y:S01]  /*0f50*/  LDCU UR42, c[0x0][0xb24] ;  /* 0x00016480ff2a77ac */ /* 0x000ee20008000800 */
[----:B-1----:R-:W-:-:S05]  /*0f60*/  I2FP.F32.U32 R3, UR8 ;  /* 0x0000000800037c45 */ /* 0x002fca0008201000 */
[----:B------:R-:W1:Y:S01]  /*0f70*/  S2UR UR36, SR_CTAID.Z ;  /* 0x00000000002479c3 */ /* 0x000e620000002700 */
[----:B------:R-:W1:Y:S01]  /*0f80*/  LDCU UR27, c[0x0][0xb30] ;  /* 0x00016600ff1b77ac */ /* 0x000e620008000800 */
[----:B--2---:R-:W-:Y:S01]  /*0f90*/  FMUL R3, R3, UR5 ;  /* 0x0000000503037c20 */ /* 0x004fe20008400000 */
[----:B------:R-:W-:Y:S01]  /*0fa0*/  UMOV UR16, UR8 ;  /* 0x0000000800107c82 */ /* 0x000fe20008000000 */
[----:B----4-:R-:W-:Y:S01]  /*0fb0*/  I2FP.F32.U32 R2, UR7 ;  /* 0x0000000700027c45 */ /* 0x010fe20008201000 */
[----:B------:R-:W-:-:S03]  /*0fc0*/  UMOV UR20, UR7 ;  /* 0x0000000700147c82 */ /* 0x000fc60008000000 */
[----:B------:R-:W2:Y:S01]  /*0fd0*/  F2I.U32.TRUNC.NTZ R3, R3 ;  /* 0x0000000300037305 */ /* 0x000ea2000020f000 */
[----:B---3--:R-:W-:Y:S01]  /*0fe0*/  UISETP.GE.AND UP2, UPT, UR21, 0x1, UPT ;  /* 0x000000011500788c */ /* 0x008fe2000bf46270 */
[----:B------:R-:W-:Y:S01]  /*0ff0*/  FMUL R2, R2, UR4 ;  /* 0x0000000402027c20 */ /* 0x000fe20008400000 */
[----:B------:R-:W-:-:S05]  /*1000*/  USHF.L.U32 UR28, UR11, 0x9, URZ ;  /* 0x000000090b1c7899 */ /* 0x000fca00080006ff */
[----:B------:R-:W3:Y:S01]  /*1010*/  F2I.U32.TRUNC.NTZ R2, R2 ;  /* 0x0000000200027305 */ /* 0x000ee2000020f000 */
[----:B--2---:R-:W-:Y:S02]  /*1020*/  R2UR UR4, R3 ;  /* 0x00000000030472ca */ /* 0x004fe400000e0000 */
[----:B---3--:R-:W-:Y:S02]  /*1030*/  R2UR UR6, R2 ;  /* 0x00000000020672ca */ /* 0x008fe400000e0000 */
[----:B------:R-:W-:-:S09]  /*1040*/  PRMT R2, RZ, 0x7610, R2 ;  /* 0x00007610ff027816 */ /* 0x000fd20000000002 */
[----:B------:R-:W-:-:S04]  /*1050*/  UIADD3 UR5, UPT, UPT, -UR4, URZ, URZ ;  /* 0x000000ff04057290 */ /* 0x000fc8000fffe1ff */
[----:B------:R-:W-:Y:S02]  /*1060*/  UIMAD UR5, UR9, UR5, UR8 ;  /* 0x00000005090572a4 */ /* 0x000fe4000f8e0208 */
[----:B------:R-:W-:-:S04]  /*1070*/  UIADD3 UR4, UPT, UPT, -UR6, URZ, URZ ;  /* 0x000000ff06047290 */ /* 0x000fc8000fffe1ff */
[----:B------:R-:W-:Y:S01]  /*1080*/  IMAD.U32 R84, RZ, RZ, UR5 ;  /* 0x00000005ff547e24 */ /* 0x000fe2000f8e00ff */
[----:B------:R-:W-:-:S06]  /*1090*/  UIMAD UR4, UR10, UR4, UR7 ;  /* 0x000000040a0472a4 */ /* 0x000fcc000f8e0207 */
[----:B------:R-:W-:Y:S01]  /*10a0*/  IMAD.U32 R83, RZ, RZ, UR4 ;  /* 0x00000004ff537e24 */ /* 0x000fe2000f8e00ff */
[----:B-1----:R-:W-:Y:S06]  /*10b0*/  BRA.U UP4, `(.L_x_17) ;  /* 0x0000000104807547 */ /* 0x002fec000b800000 */
[----:B------:R-:W-:Y:S02]  /*10c0*/  R2UR UR9, R83 ;  /* 0x00000000530972ca */ /* 0x000fe400000e0000 */
[----:B------:R-:W-:-:S11]  /*10d0*/  R2UR UR8, R84 ;  /* 0x00000000540872ca */ /* 0x000fd600000e0000 */
[----:B------:R-:W-:Y:S02]  /*10e0*/  UISETP.NE.AND UP0, UPT, UR9, 0x1, UPT ;  /* 0x000000010900788c */ /* 0x000fe4000bf05270 */
[----:B------:R-:W-:Y:S02]  /*10f0*/  UISETP.NE.AND UP1, UPT, UR9, 0x2, UPT ;  /* 0x000000020900788c */ /* 0x000fe4000bf25270 */
[----:B------:R-:W-:Y:S02]  /*1100*/  USEL UR5, URZ, 0x2, UP0 ;  /* 0x00000002ff057887 */ /* 0x000fe40008000000 */
[----:B------:R-:W-:Y:S02]  /*1110*/  UISETP.NE.AND UP0, UPT, UR9, 0x3, UPT ;  /* 0x000000030900788c */ /* 0x000fe4000bf05270 */
[----:B------:R-:W-:Y:S02]  /*1120*/  USEL UR4, URZ, 0x4, UP1 ;  /* 0x00000004ff047887 */ /* 0x000fe40008800000 */
[----:B------:R-:W-:-:S02]  /*1130*/  UISETP.NE.AND UP1, UPT, UR9, 0x4, UPT ;  /* 0x000000040900788c */ /* 0x000fc4000bf25270 */
[----:B------:R-:W-:Y:S02]  /*1140*/  USEL UR7, URZ, 0x8, UP0 ;  /* 0x00000008ff077887 */ /* 0x000fe40008000000 */
[----:B------:R-:W-:Y:S02]  /*1150*/  UISETP.NE.AND UP0, UPT, UR9, 0x5, UPT ;  /* 0x000000050900788c */ /* 0x000fe4000bf05270 */
[----:B------:R-:W-:Y:S02]  /*1160*/  USEL UR6, URZ, 0x10, UP1 ;  /* 0x00000010ff067887 */ /* 0x000fe40008800000 */
[----:B------:R-:W-:Y:S02]  /*1170*/  UISETP.NE.AND UP1, UPT, UR9, 0x6, UPT ;  /* 0x000000060900788c */ /* 0x000fe4000bf25270 */
[----:B------:R-:W-:Y:S02]  /*1180*/  USEL UR11, URZ, 0x20, UP0 ;  /* 0x00000020ff0b7887 */ /* 0x000fe40008000000 */
[----:B------:R-:W-:-:S02]  /*1190*/  UISETP.NE.AND UP0, UPT, UR9, 0x7, UPT ;  /* 0x000000070900788c */ /* 0x000fc4000bf05270 */
[----:B------:R-:W-:Y:S02]  /*11a0*/  USEL UR12, URZ, 0x40, UP1 ;  /* 0x00000040ff0c7887 */ /* 0x000fe40008800000 */
[----:B------:R-:W-:Y:S02]  /*11b0*/  UISETP.NE.AND UP1, UPT, UR9, URZ, UPT ;  /* 0x000000ff0900728c */ /* 0x000fe4000bf25270 */
[----:B------:R-:W-:Y:S02]  /*11c0*/  USEL UR13, URZ, 0x80, UP0 ;  /* 0x00000080ff0d7887 */ /* 0x000fe40008000000 */
[----:B------:R-:W-:Y:S02]  /*11d0*/  UISETP.NE.AND UP0, UPT, UR8, URZ, UPT ;  /* 0x000000ff0800728c */ /* 0x000fe4000bf05270 */
[----:B------:R-:W-:Y:S02]  /*11e0*/  UISETP.EQ.OR UP1, UPT, UR8, URZ, !UP1 ;  /* 0x000000ff0800728c */ /* 0x000fe4000cf22670 */
[----:B------:R-:W-:-:S02]  /*11f0*/  USEL UR9, UR5, 0x2, UP0 ;  /* 0x0000000205097887 */ /* 0x000fc40008000000 */
[----:B------:R-:W-:Y:S02]  /*1200*/  USEL UR4, UR4, 0x4, UP0 ;  /* 0x0000000404047887 */ /* 0x000fe40008000000 */
[----:B------:R-:W-:Y:S02]  /*1210*/  USEL UR5, URZ, 0x1, !UP1 ;  /* 0x00000001ff057887 */ /* 0x000fe4000c800000 */
[----:B------:R-:W-:Y:S02]  /*1220*/  USEL UR10, UR7, 0x8, UP0 ;  /* 0x00000008070a7887 */ /* 0x000fe40008000000 */
[----:B------:R-:W-:Y:S02]  /*1230*/  USEL UR8, UR6, 0x10, UP0 ;  /* 0x0000001006087887 */ /* 0x000fe40008000000 */
[----:B------:R-:W-:Y:S02]  /*1240*/  UIADD3 UR4, UPT, UPT, UR4, UR9, UR5 ;  /* 0x0000000904047290 */ /* 0x000fe4000fffe005 */
[----:B------:R-:W-:-:S02]  /*1250*/  USEL UR7, UR11, 0x20, UP0 ;  /* 0x000000200b077887 */ /* 0x000fc40008000000 */
[----:B------:R-:W-:Y:S02]  /*1260*/  USEL UR6, UR12, 0x40, UP0 ;  /* 0x000000400c067887 */ /* 0x000fe40008000000 */
[----:B------:R-:W-:Y:S02]  /*1270*/  UIADD3 UR4, UPT, UPT, UR8, UR10, UR4 ;  /* 0x0000000a08047290 */ /* 0x000fe4000fffe004 */
[----:B------:R-:W-:Y:S02]  /*1280*/  USEL UR5, UR13, 0x80, UP0 ;  /* 0x000000800d057887 */ /* 0x000fe40008000000 */
[----:B------:R-:W-:-:S04]  /*1290*/  UIADD3 UR4, UPT, UPT, UR6, UR7, UR4 ;  /* 0x0000000706047290 */ /* 0x000fc8000fffe004 */
[----:B------:R-:W-:-:S06]  /*12a0*/  UIADD3 UR4, UPT, UPT, UR4, UR5, URZ ;  /* 0x0000000504047290 */ /* 0x000fcc000fffe0ff */
[----:B------:R-:W-:Y:S02]  /*12b0*/  IMAD.U32 R2, RZ, RZ, UR4 ;  /* 0x00000004ff027e24 */ /* 0x000fe4000f8e00ff */
.L_x_17:
[----:B------:R-:W-:Y:S05]  /*12c0*/  BRA.U !UP2, `(.L_x_18) ;  /* 0x000000010ad47547 */ /* 0x000fea000b800000 */
[----:B------:R-:W1:Y:S01]  /*12d0*/  LDCU.128 UR12, c[0x0][0xb10] ;  /* 0x00016200ff0c77ac */ /* 0x000e620008000c00 */
[----:B------:R-:W2:Y:S01]  /*12e0*/  LDCU UR6, c[0x0][0x370] ;  /* 0x00006e00ff0677ac */ /* 0x000ea20008000800 */
[----:B------:R-:W3:Y:S01]  /*12f0*/  LDCU UR5, c[0x0][0x374] ;  /* 0x00006e80ff0577ac */ /* 0x000ee20008000800 */
[----:B------:R-:W4:Y:S01]  /*1300*/  LDCU UR26, c[0x0][0xb0c] ;  /* 0x00016180ff1a77ac */ /* 0x000f220008000800 */
[----:B------:R-:W4:Y:S01]  /*1310*/  LDCU UR4, c[0x0][0xb20] ;  /* 0x00016400ff0477ac */ /* 0x000f220008000800 */
[----:B------:R-:W4:Y:S01]  /*1320*/  LDCU.64 UR8, c[0x0][0xb28] ;  /* 0x00016500ff0877ac */ /* 0x000f220008000a00 */
[----:B-1----:R-:W-:Y:S02]  /*1330*/  UISETP.NE.AND UP0, UPT, UR14, 0x1, UPT ;  /* 0x000000010e00788c */ /* 0x002fe4000bf05270 */
[----:B---3--:R-:W-:Y:S02]  /*1340*/  UIMAD.WIDE.U32 UR10, UR5, UR15, URZ ;  /* 0x0000000f050a72a5 */ /* 0x008fe4000f8e00ff */
[----:B--2---:R-:W-:-:S02]  /*1350*/  UIMAD.WIDE.U32 UR22, UR6, UR12, URZ ;  /* 0x0000000c061672a5 */ /* 0x004fc4000f8e00ff */
[----:B----4-:R-:W-:Y:S02]  /*1360*/  UISETP.NE.AND UP1, UPT, UR26, 0x1, UPT ;  /* 0x000000011a00788c */ /* 0x010fe4000bf25270 */
[----:B------:R-:W-:Y:S01]  /*1370*/  UISETP.NE.AND UP2, UPT, UR21, 0x1, UPT ;  /* 0x000000011500788c */ /* 0x000fe2000bf45270 */
[----:B------:R-:W-:Y:S02]  /*1380*/  UMOV UR10, UR11 ;  /* 0x0000000b000a7c82 */ /* 0x000fe40008000000 */
[----:B------:R-:W-:Y:S01]  /*1390*/  UMOV UR22, UR23 ;  /* 0x0000001700167c82 */ /* 0x000fe20008000000 */
[----:B------:R-:W-:Y:S02]  /*13a0*/  @UP0 USHF.R.U32.HI UR5, URZ, UR4, UR10 ;  /* 0x00000004ff050299 */ /* 0x000fe4000801160a */
[----:B------:R-:W-:Y:S02]  /*13b0*/  UIMAD.WIDE.U32 UR24, UR20, UR15, URZ ;  /* 0x0000000f141872a5 */ /* 0x000fe4000f8e00ff */
[----:B------:R-:W-:-:S02]  /*13c0*/  UIMAD.WIDE.U32 UR10, UR5, UR8, URZ ;  /* 0x00000008050a72a5 */ /* 0x000fc4000f8e00ff */
[----:B------:R-:W-:Y:S02]  /*13d0*/  @UP1 USHF.R.U32.HI UR6, URZ, UR13, UR22 ;  /* 0x0000000dff061299 */ /* 0x000fe40008011616 */
[----:B------:R-:W-:Y:S02]  /*13e0*/  UIMAD.WIDE.U32 UR18, UR16, UR12, URZ ;  /* 0x0000000c101272a5 */ /* 0x000fe4000f8e00ff */
[----:B------:R-:W-:Y:S01]  /*13f0*/  UIMAD.WIDE.U32 UR22, UR6, UR8, URZ ;  /* 0x00000008061672a5 */ /* 0x000fe2000f8e00ff */
[----:B------:R-:W-:Y:S01]  /*1400*/  UMOV UR24, UR25 ;  /* 0x0000001900187c82 */ /* 0x000fe20008000000 */
[----:B------:R-:W-:Y:S01]  /*1410*/  UMOV UR10, UR11 ;  /* 0x0000000b000a7c82 */ /* 0x000fe20008000000 */
[----:B------:R-:W-:Y:S02]  /*1420*/  USHF.R.U32.HI UR24, URZ, UR4, UR24 ;  /* 0x00000004ff187299 */ /* 0x000fe40008011618 */
[----:B------:R-:W-:Y:S02]  /*1430*/  @UP2 USHF.R.U32.HI UR5, URZ, UR9, UR10 ;  /* 0x00000009ff052299 */ /* 0x000fe4000801160a */
[----:B------:R-:W-:Y:S01]  /*1440*/  UMOV UR7, UR23 ;  /* 0x0000001700077c82 */ /* 0x000fe20008000000 */
[----:B------:R-:W-:Y:S01]  /*1450*/  UMOV UR18, UR19 ;  /* 0x0000001300127c82 */ /* 0x000fe20008000000 */
[----:B------:R-:W-:-:S02]  /*1460*/  @UP2 USHF.R.U32.HI UR6, URZ, UR9, UR7 ;  /* 0x00000009ff062299 */ /* 0x000fc40008011607 */
[----:B------:R-:W-:Y:S02]  /*1470*/  USHF.R.U32.HI UR18, URZ, UR13, UR18 ;  /* 0x0000000dff127299 */ /* 0x000fe40008011612 */
[----:B------:R-:W-:Y:S02]  /*1480*/  USEL UR4, UR20, UR24, !UP0 ;  /* 0x0000001814047287 */ /* 0x000fe4000c000000 */
[----:B------:R-:W-:Y:S02]  /*1490*/  UIMAD UR7, UR5, UR21, URZ ;  /* 0x00000015050772a4 */ /* 0x000fe4000f8e02ff */
[----:B------:R-:W-:Y:S02]  /*14a0*/  USEL UR5, UR16, UR18, !UP1 ;  /* 0x0000001210057287 */ /* 0x000fe4000c800000 */
[----:B------:R-:W-:Y:S02]  /*14b0*/  UIMAD UR12, UR6, UR21, URZ ;  /* 0x00000015060c72a4 */ /* 0x000fe4000f8e02ff */
[----:B------:R-:W-:-:S02]  /*14c0*/  UISETP.GE.AND UP0, UPT, UR4, UR7, UPT ;  /* 0x000000070400728c */ /* 0x000fc4000bf06270 */
[----:B------:R-:W-:Y:S02]  /*14d0*/  UIMAD.WIDE.U32 UR10, UR4, UR8, URZ ;  /* 0x00000008040a72a5 */ /* 0x000fe4000f8e00ff */
[----:B------:R-:W-:Y:S02]  /*14e0*/  UISETP.GE.OR UP0, UPT, UR5, UR12, UP0 ;  /* 0x0000000c0500728c */ /* 0x000fe40008706670 */
[----:B------:R-:W-:Y:S02]  /*14f0*/  UIMAD.WIDE.U32 UR12, UR5, UR8, URZ ;  /* 0x00000008050c72a5 */ /* 0x000fe4000f8e00ff */
[----:B------:R-:W-:Y:S01]  /*1500*/  UIADD3 UR10, UPT, UPT, -UR4, URZ, URZ ;  /* 0x000000ff040a7290 */ /* 0x000fe2000fffe1ff */
[----:B------:R-:W-:Y:S01]  /*1510*/  UMOV UR8, UR11 ;  /* 0x0000000b00087c82 */ /* 0x000fe20008000000 */
[----:B------:R-:W-:Y:S02]  /*1520*/  UIADD3 UR11, UPT, UPT, -UR5, URZ, URZ ;  /* 0x000000ff050b7290 */ /* 0x000fe4000fffe1ff */
[----:B------:R-:W-:-:S03]  /*1530*/  USHF.R.U32.HI UR8, URZ, UR9, UR8 ;  /* 0x00000009ff087299 */ /* 0x000fc60008011608 */
[----:B------:R-:W-:Y:S01]  /*1540*/  @!UP0 UMOV UR7, UR13 ;  /* 0x0000000d00078c82 */ /* 0x000fe20008000000 */
[----:B------:R-:W-:Y:S02]  /*1550*/  UIMAD UR20, UR14, UR10, UR20 ;  /* 0x0000000a0e1472a4 */ /* 0x000fe4000f8e0214 */
[----:B------:R-:W-:Y:S02]  /*1560*/  USEL UR8, UR4, UR8, !UP2 ;  /* 0x0000000804087287 */ /* 0x000fe4000d000000 */
[----:B------:R-:W-:Y:S02]  /*1570*/  @!UP0 USHF.R.U32.HI UR7, URZ, UR9, UR7 ;  /* 0x00000009ff078299 */ /* 0x000fe40008011607 */
[----:B------:R-:W-:Y:S02]  /*1580*/  UIADD3 UR9, UPT, UPT, -UR8, URZ, URZ ;  /* 0x000000ff08097290 */ /* 0x000fe4000fffe1ff */
[----:B------:R-:W-:Y:S02]  /*1590*/  @!UP0 USEL UR7, UR5, UR7, !UP2 ;  /* 0x0000000705078287 */ /* 0x000fe4000d000000 */
[----:B------:R-:W-:-:S02]  /*15a0*/  UIMAD UR9, UR21, UR9, UR4 ;  /* 0x00000009150972a4 */ /* 0x000fc4000f8e0204 */
[----:B------:R-:W-:Y:S02]  /*15b0*/  @!UP0 UIADD3 UR8, UPT, UPT, UR8, -UR7, URZ ;  /* 0x8000000708088290 */ /* 0x000fe4000fffe0ff */
[----:B------:R-:W-:Y:S02]  /*15c0*/  @!UP0 UIMAD UR6, UR9, UR6, UR7 ;  /* 0x00000006090682a4 */ /* 0x000fe4000f8e0207 */
[----:B------:R-:W-:Y:S02]  /*15d0*/  @!UP0 UIMAD UR4, UR8, UR21, UR5 ;  /* 0x00000015080482a4 */ /* 0x000fe4000f8e0205 */
[----:B------:R-:W-:Y:S02]  /*15e0*/  UIMAD UR16, UR26, UR11, UR16 ;  /* 0x0000000b1a1072a4 */ /* 0x000fe4000f8e0210 */
[----:B------:R-:W-:Y:S01]  /*15f0*/  UIMAD UR20, UR4, UR14, UR20 ;  /* 0x0000000e041472a4 */ /* 0x000fe2000f8e0214 */
[----:B------:R-:W-:Y:S02]  /*1600*/  @!UP0 UMOV UR5, UR6 ;  /* 0x0000000600058c82 */ /* 0x000fe40008000000 */
[----:B------:R-:W-:-:S12]  /*1610*/  UIMAD UR16, UR5, UR26, UR16 ;  /* 0x0000001a051072a4 */ /* 0x000fd8000f8e0210 */
.L_x_18:
[----:B------:R-:W-:Y:S02]  /*1620*/  UISETP.NE.AND UP1, UPT, UR27, 0x1, UPT ;  /* 0x000000011b00788c */ /* 0x000fe4000bf25270 */
[----:B------:R-:W-:Y:S02]  /*1630*/  UISETP.NE.AND UP0, UPT, UR17, 0x2, UPT ;  /* 0x000000021100788c */ /* 0x000fe4000bf05270 */
[----:B------:R-:W-:-:S05]  /*1640*/  ULOP3.LUT UR28, UR28, 0xe00, URZ, 0xc0, !UPT ;  /* 0x00000e001c1c7892 */ /* 0x000fca000f8ec0ff */
[----:B------:R-:W-:Y:S07]  /*1650*/  BRA.U UP1, `(.L_x_19) ;  /* 0x0000000101447547 */ /* 0x000fee000b800000 */
[----:B------:R-:W1:Y:S01]  /*1660*/  LDCU.128 UR8, c[0x0][0xb10] ;  /* 0x00016200ff0877ac */ /* 0x000e620008000c00 */
[----:B------:R-:W2:Y:S01]  /*1670*/  LDCU UR12, c[0x0][0xb0c] ;  /* 0x00016180ff0c77ac */ /* 0x000ea20008000800 */
[----:B------:R-:W3:Y:S01]  /*1680*/  LDCU UR13, c[0x0][0xb20] ;  /* 0x00016400ff0d77ac */ /* 0x000ee20008000800 */
[----:B-1----:R-:W-:Y:S02]  /*1690*/  UIMAD.WIDE.U32 UR6, UR16, UR8, URZ ;  /* 0x00000008100672a5 */ /* 0x002fe4000f8e00ff */
[----:B------:R-:W-:Y:S02]  /*16a0*/  UIMAD.WIDE.U32 UR4, UR20, UR11, URZ ;  /* 0x0000000b140472a5 */ /* 0x000fe4000f8e00ff */
[----:B--2---:R-:W-:Y:S02]  /*16b0*/  UISETP.NE.AND UP2, UPT, UR12, 0x1, UPT ;  /* 0x000000010c00788c */ /* 0x004fe4000bf45270 */
[----:B------:R-:W-:Y:S01]  /*16c0*/  UISETP.NE.AND UP1, UPT, UR10, 0x1, UPT ;  /* 0x000000010a00788c */ /* 0x000fe2000bf25270 */
[----:B------:R-:W-:-:S02]  /*16d0*/  UMOV UR6, UR7 ;  /* 0x0000000700067c82 */ /* 0x000fc40008000000 */
[----:B------:R-:W-:Y:S01]  /*16e0*/  UMOV UR4, UR5 ;  /* 0x0000000500047c82 */ /* 0x000fe20008000000 */
[----:B------:R-:W-:Y:S02]  /*16f0*/  USHF.R.U32.HI UR6, URZ, UR9, UR6 ;  /* 0x00000009ff067299 */ /* 0x000fe40008011606 */
[----:B---3--:R-:W-:Y:S02]  /*1700*/  USHF.R.U32.HI UR4, URZ, UR13, UR4 ;  /* 0x0000000dff047299 */ /* 0x008fe40008011604 */
[----:B------:R-:W-:Y:S02]  /*1710*/  USEL UR5, UR16, UR6, !UP2 ;  /* 0x0000000610057287 */ /* 0x000fe4000d000000 */
[----:B------:R-:W-:-:S04]  /*1720*/  USEL UR4, UR20, UR4, !UP1 ;  /* 0x0000000414047287 */ /* 0x000fc8000c800000 */
[----:B------:R-:W-:Y:S02]  /*1730*/  UIADD3 UR6, UPT, UPT, UR5, -UR4, URZ ;  /* 0x8000000405067290 */ /* 0x000fe4000fffe0ff */
[----:B------:R-:W-:Y:S02]  /*1740*/  UIADD3 UR4, UPT, UPT, -UR5, UR4, URZ ;  /* 0x0000000405047290 */ /* 0x000fe4000fffe1ff */
[----:B------:R-:W-:Y:S02]  /*1750*/  UIMAD UR20, UR6, UR10, UR20 ;  /* 0x0000000a061472a4 */ /* 0x000fe4000f8e0214 */
[----:B------:R-:W-:-:S12]  /*1760*/  UIMAD UR16, UR4, UR12, UR16 ;  /* 0x0000000c041072a4 */ /* 0x000fd8000f8e0210 */
.L_x_19:
[----:B------:R-:W-:Y:S05]  /*1770*/  BRA.U !UP5, `(.L_x_20) ;  /* 0x000000010d0c7547 */ /* 0x000fea000b800000 */
[----:B------:R-:W-:Y:S01]  /*1780*/  UCGABAR_WAIT ;  /* 0x0000000000007dc7 */ /* 0x000fe20008000000 */
[----:B------:R-:W-:Y:S01]  /*1790*/  CCTL.IVALL ;  /* 0x00000000ff00798f */ /* 0x000fe20002000000 */
[----:B------:R-:W-:Y:S05]  /*17a0*/  BRA `(.L_x_21) ;  /* 0x0000000000047947 */ /* 0x000fea0003800000 */
.L_x_20:
[----:B------:R-:W-:Y:S06]  /*17b0*/  BAR.SYNC.DEFER_BLOCKING 0x0 ;  /* 0x0000000000007b1d */ /* 0x000fec0000010000 */
.L_x_21:
[----:B------:R-:W-:Y:S05]  /*17c0*/  BRA.U UP0, `(.L_x_22) ;  /* 0x0000001100c47547 */ /* 0x000fea000b800000 */
[----:B------:R-:W1:Y:S01]  /*17d0*/  LDCU UR6, c[0x0][0x38c] ;  /* 0x00007180ff0677ac */ /* 0x000e620008000800 */
[----:B------:R-:W2:Y:S01]  /*17e0*/  S2UR UR8, SR_CgaCtaId ;  /* 0x00000000000879c3 */ /* 0x000ea20000008800 */
[----:B------:R-:W-:Y:S01]  /*17f0*/  PLOP3.LUT P1, PT, PT, PT, UP3, 0x80, 0x8 ;  /* 0x000000000008781c */ /* 0x000fe20003f2f038 */
[----:B------:R-:W-:Y:S01]  /*1800*/  IMAD.MOV.U32 R12, RZ, RZ, 0x1 ;  /* 0x00000001ff0c7424 */ /* 0x000fe200078e00ff */
[----:B------:R-:W-:Y:S01]  /*1810*/  UMOV UR7, 0x400 ;  /* 0x0000040000077882 */ /* 0x000fe20000000000 */
[----:B------:R-:W-:Y:S01]  /*1820*/  UISETP.NE.AND UP1, UPT, UR17, URZ, UPT ;  /* 0x000000ff1100728c */ /* 0x000fe2000bf25270 */
[----:B------:R-:W-:Y:S02]  /*1830*/  ISETP.EQ.OR P2, PT, R0, RZ, P3 ;  /* 0x000000ff0000720c */ /* 0x000fe40001f42670 */
[----:B------:R-:W-:Y:S02]  /*1840*/  CS2R R10, SRZ ;  /* 0x00000000000a7805 */ /* 0x000fe4000001ff00 */
[----:B------:R-:W-:Y:S01]  /*1850*/  PLOP3.LUT P1, PT, P1, PT, PT, 0x8, 0x80 ;  /* 0x000000000080781c */ /* 0x000fe20000f2e170 */
[----:B------:R-:W-:Y:S01]  /*1860*/  IMAD.MOV.U32 R9, RZ, RZ, RZ ;  /* 0x000000ffff097224 */ /* 0x000fe200078e00ff */
[----:B------:R-:W3:Y:S01]  /*1870*/  LDCU UR40, c[0x0][0x370] ;  /* 0x00006e00ff2877ac */ /* 0x000ee20008000800 */
[----:B------:R-:W-:Y:S01]  /*1880*/  IMAD.MOV.U32 R8, RZ, RZ, 0x1 ;  /* 0x00000001ff087424 */ /* 0x000fe200078e00ff */
[----:B------:R-:W4:Y:S01]  /*1890*/  LDCU.64 UR26, c[0x0][0x348] ;  /* 0x00006900ff1a77ac */ /* 0x000f220008000a00 */
[----:B-1----:R-:W-:-:S02]  /*18a0*/  UIADD3 UR5, UPT, UPT, UR6, 0x3f, URZ ;  /* 0x0000003f06057890 */ /* 0x002fc4000fffe0ff */
[----:B------:R-:W-:Y:S02]  /*18b0*/  USHF.R.U32.HI UR45, URZ, 0x6, UR28 ;  /* 0x00000006ff2d7899 */ /* 0x000fe4000801161c */
[----:B------:R-:W-:Y:S02]  /*18c0*/  USHF.R.S32.HI UR4, URZ, 0x1f, UR5 ;  /* 0x0000001fff047899 */ /* 0x000fe40008011405 */
[----:B------:R-:W-:Y:S02]  /*18d0*/  UIADD3 UR46, UPT, UPT, UR6, 0x7e, URZ ;  /* 0x0000007e062e7890 */ /* 0x000fe4000fffe0ff */
[----:B------:R-:W-:Y:S02]  /*18e0*/  ULEA.HI UR4, UR4, UR5, URZ, 0x6 ;  /* 0x0000000504047291 */ /* 0x000fe4000f8f30ff */
[----:B------:R-:W-:Y:S02]  /*18f0*/  UIADD3 UR5, UPT, UPT, UR6, -0x1, URZ ;  /* 0xffffffff06057890 */ /* 0x000fe4000fffe0ff */
[----:B------:R-:W-:-:S02]  /*1900*/  USHF.R.S32.HI UR43, URZ, 0x6, UR4 ;  /* 0x00000006ff2b7899 */ /* 0x000fc40008011404 */
[----:B------:R-:W-:Y:S02]  /*1910*/  UISETP.GE.U32.AND UP2, UPT, UR5, -0x7f, UPT ;  /* 0xffffff810500788c */ /* 0x000fe4000bf46070 */
[----:B------:R-:W-:Y:S02]  /*1920*/  UISETP.LT.U32.AND UP0, UPT, UR43, 0x4, UPT ;  /* 0x000000042b00788c */ /* 0x000fe4000bf01070 */
[----:B--2---:R-:W-:Y:S02]  /*1930*/  ULEA UR7, UR8, UR7, 0x18 ;  /* 0x0000000708077291 */ /* 0x004fe4000f8ec0ff */
[----:B------:R-:W-:Y:S02]  /*1940*/  USEL UR41, UR43, 0x4, UP0 ;  /* 0x000000042b297887 */ /* 0x000fe40008000000 */
[----:B------:R-:W-:Y:S02]  /*1950*/  ULEA UR29, UR28, UR7, 0x1 ;  /* 0x000000071c1d7291 */ /* 0x000fe4000f8e08ff */
[----:B------:R-:W-:-:S02]  /*1960*/  UIADD3 UR21, UPT, UPT, UR41, -0x1, URZ ;  /* 0xffffffff29157890 */ /* 0x000fc4000fffe0ff */
[----:B------:R-:W-:Y:S01]  /*1970*/  @UP2 UIADD3 UR21, UPT, UPT, UR41, URZ, URZ ;  /* 0x000000ff29152290 */ /* 0x000fe2000fffe0ff */
[----:B------:R-:W1:Y:S01]  /*1980*/  LDCU UR39, c[0x0][0x374] ;  /* 0x00006e80ff2777ac */ /* 0x000e620008000800 */
[----:B------:R-:W-:Y:S02]  /*1990*/  USEL UR24, UR48, 0x2, UP1 ;  /* 0x0000000230187887 */ /* 0x000fe40008800000 */
[----:B------:R-:W-:Y:S02]  /*19a0*/  UIADD3 UR29, UPT, UPT, UR29, 0x8800, URZ ;  /* 0x000088001d1d7890 */ /* 0x000fe4000fffe0ff */
[----:B------:R-:W-:Y:S02]  /*19b0*/  UIADD3 UR44, UPT, UPT, UR43, -UR41, URZ ;  /* 0x800000292b2c7290 */ /* 0x000fe4000fffe0ff */
[----:B------:R-:W-:Y:S01]  /*19c0*/  UIADD3 UR21, UPT, UPT, UR21, 0x1, URZ ;  /* 0x0000000115157890 */ /* 0x000fe2000fffe0ff */
[----:B---34-:R-:W-:-:S11]  /*19d0*/  UMOV UR5, URZ ;  /* 0x000000ff00057c82 */ /* 0x018fd60008000000 */
.L_x_42:
[----:B------:R-:W2:Y:S02]  /*19e0*/  S2UR UR4, SR_CgaCtaId ;  /* 0x00000000000479c3 */ /* 0x000ea40000008800 */
[----:B--2---:R-:W-:-:S09]  /*19f0*/  UISETP.NE.AND UP0, UPT, UR4, URZ, UPT ;  /* 0x000000ff0400728c */ /* 0x004fd2000bf05270 */
[----:B-1----:R-:W-:Y:S05]  /*1a00*/  BRA.U UP0, `(.L_x_23) ;  /* 0x0000000100287547 */ /* 0x002fea000b800000 */
[----:B------:R-:W-:Y:S02]  /*1a10*/  LEA R0, R9, UR7, 0x3 ;  /* 0x0000000709007c11 */ /* 0x000fe4000f8e18ff */
[----:B------:R-:W-:-:S04]  /*1a20*/  SHF.L.U32 R3, R8, 0x1f, RZ ;  /* 0x0000001f08037819 */ /* 0x000fc800000006ff */
[----:B------:R-:W2:Y:S02]  /*1a30*/  SYNCS.PHASECHK.TRANS64.TRYWAIT P0, [R0+URZ+0x100], R3 ;  /* 0x00010003000075a7 */ /* 0x000ea400080011ff */
[----:B--2---:R-:W-:Y:S05]  /*1a40*/  @!P0 BRA `(.L_x_24) ;  /* 0x0000007c00448947 */ /* 0x004fea0003800000 */
.L_x_138:
[----:B------:R3:W-:Y:S01]  /*1a50*/  SYNCS.ARRIVE.TRANS64.A1T0 RZ, [R0+URZ+0xf0], RZ ;  /* 0x0000f0ff00ff79a7 */ /* 0x0007e200081000ff */
[----:B------:R-:W-:-:S05]  /*1a60*/  VIADD R9, R9, 0x1 ;  /* 0x0000000109097836 */ /* 0x000fca0000000000 */
[----:B------:R-:W-:-:S04]  /*1a70*/  ISETP.NE.AND P0, PT, R9, 0x2, PT ;  /* 0x000000020900780c */ /* 0x000fc80003f05270 */
[----:B--2---:R-:W-:Y:S02]  /*1a80*/  SEL R3, RZ, 0x1, P0 ;  /* 0x00000001ff037807 */ /* 0x004fe40000000000 */
[----:B------:R-:W-:Y:S02]  /*1a90*/  SEL R9, R9, RZ, P0 ;  /* 0x000000ff09097207 */ /* 0x000fe40000000000 */
[----:B------:R-:W-:-:S07]  /*1aa0*/  LOP3.LUT R8, R8, R3, RZ, 0x3c, !PT ;  /* 0x0000000308087212 */ /* 0x000fce00078e3cff */
.L_x_23:
[----:B------:R-:W-:Y:S01]  /*1ab0*/  ULEA UR4, UR5, UR7, 0x3 ;  /* 0x0000000705047291 */ /* 0x000fe2000f8e18ff */
[----:B---3--:R-:W-:Y:S01]  /*1ac0*/  SHF.L.U32 R0, R12, 0x1f, RZ ;  /* 0x0000001f0c007819 */ /* 0x008fe200000006ff */
[----:B------:R-:W-:Y:S02]  /*1ad0*/  UISETP.GE.U32.AND UP0, UPT, UR46, 0x7f, UPT ;  /* 0x0000007f2e00788c */ /* 0x000fe4000bf06070 */
[----:B------:R-:W-:Y:S02]  /*1ae0*/  USHF.L.U32 UR11, UR20, 0x8, URZ ;  /* 0x00000008140b7899 */ /* 0x000fe400080006ff */
[----:B------:R-:W-:Y:S01]  /*1af0*/  ULEA UR35, UR16, UR45, 0x6 ;  /* 0x0000002d10237291 */ /* 0x000fe2000f8e30ff */
[----:B------:R-:W-:Y:S02]  /*1b00*/  UMOV UR13, URZ ;  /* 0x000000ff000d7c82 */ /* 0x000fe40008000000 */
[----:B------:R2:W3:Y:S02]  /*1b10*/  SYNCS.PHASECHK.TRANS64.TRYWAIT P0, [UR4+0x20], R0 ;  /* 0x00002000ff0075a7 */ /* 0x0004e40008001104 */
[----:B------:R-:W-:Y:S07]  /*1b20*/  BRA.U !UP0, `(.L_x_25) ;  /* 0x0000000108c07547 */ /* 0x000fee000b800000 */
[----:B------:R-:W-:Y:S01]  /*1b30*/  UMOV UR6, URZ ;  /* 0x000000ff00067c82 */ /* 0x000fe20008000000 */
[----:B------:R-:W-:-:S05]  /*1b40*/  UMOV UR4, UR5 ;  /* 0x0000000500047c82 */ /* 0x000fca0008000000 */
.L_x_31:
[----:B------:R-:W-:Y:S01]  /*1b50*/  ULEA UR33, UR4, UR7, 0x3 ;  /* 0x0000000704217291 */ /* 0x000fe2000f8e18ff */
[----:B---3--:R-:W-:Y:S01]  /*1b60*/  @!P3 MOV R2, 0xa000 ;  /* 0x0000a0000002b802 */ /* 0x008fe20000000f00 */
[----:B-1-3--:R-:W-:Y:S10]  /*1b70*/  @P0 BRA `(.L_x_26) ;  /* 0x00000000000c0947 */ /* 0x00aff40003800000 */
[----:B------:R-:W-:-:S04]  /*1b80*/  SHF.L.U32 R3, R12, 0x1f, RZ ;  /* 0x0000001f0c037819 */ /* 0x000fc800000006ff */
[----:B------:R-:W3:Y:S02]  /*1b90*/  SYNCS.PHASECHK.TRANS64.TRYWAIT P0, [UR33+0x20], R3 ;  /* 0x00002003ff0075a7 */ /* 0x000ee40008001121 */
[----:B---3--:R-:W-:Y:S05]  /*1ba0*/  @!P0 BRA `(.L_x_27) ;  /* 0x0000007c00008947 */ /* 0x008fea0003800000 */
.L_x_26:
[----:B------:R3:W-:Y:S01]  /*1bb0*/  @!P3 SYNCS.ARRIVE.TRANS64 RZ, [UR33], R2 ;  /* 0x00000002ffffb9a7 */ /* 0x0007e20008000021 */
[----:B------:R-:W-:-:S04]  /*1bc0*/  ULOP3.LUT UR5, UR24, 0x2, URZ, 0xfc, !UPT ;  /* 0x0000000218057892 */ /* 0x000fc8000f8efcff */
[----:B------:R-:W-:-:S09]  /*1bd0*/  UISETP.NE.AND UP0, UPT, UR5, 0x2, UPT ;  /* 0x000000020500788c */ /* 0x000fd2000bf05270 */
[----:B------:R-:W-:Y:S05]  /*1be0*/  BRA.U UP0, `(.L_x_28) ;  /* 0x0000000100047547 */ /* 0x000fea000b800000 */
[----:B-1----:R-:W-:Y:S05]  /*1bf0*/  BPT.TRAP 0x1 ;  /* 0x000000040000795c */ /* 0x002fea0000300000 */
.L_x_28:
[----:B------:R-:W-:Y:S04]  /*1c00*/  BSSY.RECONVERGENT B0, `(.L_x_29) ;  /* 0x0000003000007945 */ /* 0x000fe80003800200 */
[----:B------:R-:W-:Y:S05]  /*1c10*/  @P2 BRA `(.L_x_30) ;  /* 0x0000000000042947 */ /* 0x000fea0003800000 */
[----:B-1----:R-:W-:Y:S05]  /*1c20*/  BPT.TRAP 0x1 ;  /* 0x000000040000795c */ /* 0x002fea0000300000 */
.L_x_30:
[----:B-1----:R-:W-:Y:S05]  /*1c30*/  BSYNC.RECONVERGENT B0 ;  /* 0x0000000000007941 */ /* 0x002fea0003800200 */
.L_x_29:
[----:B------:R-:W-:Y:S02]  /*1c40*/  UIADD3 UR5, UPT, UPT, UR4, 0x1, URZ ;  /* 0x0000000104057890 */ /* 0x000fe4000fffe0ff */
[----:B------:R-:W-:Y:S02]  /*1c50*/  UIADD3 UR16, UP1, UPT, UR26, 0x80, URZ ;  /* 0x000000801a107890 */ /* 0x000fe4000ff3e0ff */
[----:B------:R-:W-:Y:S02]  /*1c60*/  UISETP.NE.AND UP0, UPT, UR5, 0x4, UPT ;  /* 0x000000040500788c */ /* 0x000fe4000bf05270 */
[----:B------:R-:W-:Y:S02]  /*1c70*/  USHF.L.U32 UR34, UR6, 0x6, URZ ;  /* 0x0000000606227899 */ /* 0x000fe400080006ff */
[----:B------:R-:W-:Y:S02]  /*1c80*/  USEL UR9, URZ, 0x1, UP0 ;  /* 0x00000001ff097887 */ /* 0x000fe40008000000 */
[----:B------:R-:W-:-:S02]  /*1c90*/  USEL UR5, UR5, URZ, UP0 ;  /* 0x000000ff05057287 */ /* 0x000fc40008000000 */
[----:B------:R-:W-:Y:S02]  /*1ca0*/  UIADD3 UR14, UP0, UPT, UR26, 0x180, URZ ;  /* 0x000001801a0e7890 */ /* 0x000fe4000ff1e0ff */
[----:B------:R-:W-:Y:S01]  /*1cb0*/  ULEA UR8, UR5, UR7, 0x3 ;  /* 0x0000000705087291 */ /* 0x000fe2000f8e18ff */
[----:B------:R-:W-:Y:S01]  /*1cc0*/  LOP3.LUT R12, R12, UR9, RZ, 0x3c, !PT ;  /* 0x000000090c0c7c12 */ /* 0x000fe2000f8e3cff */
[----:B------:R-:W-:Y:S02]  /*1cd0*/  ULEA UR9, UR4, UR28, 0xc ;  /* 0x0000001c04097291 */ /* 0x000fe4000f8e60ff */
[----:B------:R-:W-:Y:S01]  /*1ce0*/  UIADD3.X UR17, UPT, UPT, URZ, UR27, URZ, UP1, !UPT ;  /* 0x0000001bff117290 */ /* 0x000fe20008ffe4ff */
[----:B--2---:R-:W-:Y:S01]  /*1cf0*/  SHF.L.U32 R0, R12, 0x1f, RZ ;  /* 0x0000001f0c007819 */ /* 0x004fe200000006ff */
[----:B------:R-:W-:Y:S02]  /*1d00*/  ULEA UR9, UR9, UR7, 0x1 ;  /* 0x0000000709097291 */ /* 0x000fe4000f8e08ff */
[----:B------:R-:W-:Y:S01]  /*1d10*/  UIADD3.X UR15, UPT, UPT, URZ, UR27, URZ, UP0, !UPT ;  /* 0x0000001bff0f7290 */ /* 0x000fe200087fe4ff */
[----:B------:R4:W1:Y:S01]  /*1d20*/  SYNCS.PHASECHK.TRANS64.TRYWAIT P0, [UR8+0x20], R0 ;  /* 0x00002000ff0075a7 */ /* 0x0008620008001108 */
[----:B------:R-:W-:-:S02]  /*1d30*/  ULEA UR8, UR4, UR7, 0xf ;  /* 0x0000000704087291 */ /* 0x000fc4000f8e78ff */
[----:B------:R-:W-:Y:S02]  /*1d40*/  UIADD3 UR32, UPT, UPT, UR9, 0x8800, URZ ;  /* 0x0000880009207890 */ /* 0x000fe4000fffe0ff */
[----:B------:R-:W-:Y:S01]  /*1d50*/  UIADD3 UR8, UPT, UPT, UR8, 0x10800, URZ ;  /* 0x0001080008087890 */ /* 0x000fe2000fffe0ff */
[----:B------:R-:W-:Y:S01]  /*1d60*/  UMOV UR13, 0xff0000 ;  /* 0x00ff0000000d7882 */ /* 0x000fe20000000000 */
[----:B------:R-:W-:Y:S01]  /*1d70*/  UMOV UR18, 0x0 ;  /* 0x0000000000127882 */ /* 0x000fe20000000000 */
[----:B------:R-:W-:Y:S01]  /*1d80*/  UMOV UR19, 0x10000000 ;  /* 0x1000000000137882 */ /* 0x000fe20000000000 */
[----:B------:R-:W-:Y:S01]  /*1d90*/  UMOV UR12, UR36 ;  /* 0x00000024000c7c82 */ /* 0x000fe20008000000 */
[----:B------:R-:W-:Y:S01]  /*1da0*/  UMOV UR9, UR33 ;  /* 0x0000002100097c82 */ /* 0x000fe20008000000 */
[----:B------:R-:W-:Y:S01]  /*1db0*/  UMOV UR10, UR34 ;  /* 0x00000022000a7c82 */ /* 0x000fe20008000000 */
[----:B------:R2:W-:Y:S01]  /*1dc0*/  UTMALDG.3D.MULTICAST [UR32], [UR16], UR13, desc[UR18] ;  /* 0x00001220100073b4 */ /* 0x0005e2000801180d */
[----:B------:R-:W-:Y:S01]  /*1dd0*/  UIADD3 UR6, UPT, UPT, UR6, 0x1, URZ ;  /* 0x0000000106067890 */ /* 0x000fe2000fffe0ff */
[----:B------:R-:W-:-:S03]  /*1de0*/  UMOV UR4, UR5 ;  /* 0x0000000500047c82 */ /* 0x000fc60008000000 */
[----:B------:R-:W-:Y:S01]  /*1df0*/  UISETP.NE.AND UP0, UPT, UR6, UR21, UPT ;  /* 0x000000150600728c */ /* 0x000fe2000bf05270 */
[----:B------:R4:W-:Y:S01]  /*1e00*/  UTMALDG.3D [UR8], [UR14], desc[UR18] ;  /* 0x000012080e0075b4 */ /* 0x0009e20008011000 */
[----:B--2---:R-:W-:-:S07]  /*1e10*/  UMOV UR13, UR21 ;  /* 0x00000015000d7c82 */ /* 0x004fce0008000000 */
[----:B----4-:R-:W-:Y:S05]  /*1e20*/  BRA.U UP0, `(.L_x_31) ;  /* 0xfffffffd00487547 */ /* 0x010fea000b83ffff */
.L_x_25:
[----:B------:R-:W-:Y:S01]  /*1e30*/  ULEA UR4, UR5, UR7, 0x3 ;  /* 0x0000000705047291 */ /* 0x000fe2000f8e18ff */
[----:B--2---:R-:W-:Y:S01]  /*1e40*/  SHF.L.U32 R0, R12, 0x1f, RZ ;  /* 0x0000001f0c007819 */ /* 0x004fe200000006ff */
[----:B------:R-:W-:Y:S01]  /*1e50*/  @!P1 SYNCS.ARRIVE.TRANS64.A1T0 RZ, [UR7+0x88], RZ ;  /* 0x000088ffffff99a7 */ /* 0x000fe20008100007 */
[----:B------:R-:W-:-:S06]  /*1e60*/  UISETP.GT.AND UP0, UPT, UR43, UR41, UPT ;  /* 0x000000292b00728c */ /* 0x000fcc000bf04270 */
[----:B-1-3--:R1:W2:Y:S03]  /*1e70*/  SYNCS.PHASECHK.TRANS64.TRYWAIT P0, [UR4+0x20], R0 ;  /* 0x00002000ff0075a7 */ /* 0x00a2a60008001104 */
[----:B------:R-:W-:Y:S05]  /*1e80*/  BRA.U !UP0, `(.L_x_32) ;  /* 0x0000000108bc7547 */ /* 0x000fea000b800000 */
[----:B------:R-:W-:Y:S01]  /*1e90*/  UIADD3 UR25, UPT, UPT, UR44, UR13, URZ ;  /* 0x0000000d2c197290 */ /* 0x000fe2000fffe0ff */
[----:B------:R-:W-:-:S11]  /*1ea0*/  UMOV UR4, UR5 ;  /* 0x0000000500047c82 */ /* 0x000fd60008000000 */
.L_x_38:
[----:B------:R-:W-:Y:S01]  /*1eb0*/  ULEA UR17, UR4, UR7, 0x3 ;  /* 0x0000000704117291 */ /* 0x000fe2000f8e18ff */
[----:B--2---:R-:W-:Y:S01]  /*1ec0*/  @!P3 MOV R2, 0xa000 ;  /* 0x0000a0000002b802 */ /* 0x004fe20000000f00 */
[----:B--2-4-:R-:W-:Y:S10]  /*1ed0*/  @P0 BRA `(.L_x_33) ;  /* 0x00000000000c0947 */ /* 0x014ff40003800000 */
[----:B------:R-:W-:-:S04]  /*1ee0*/  SHF.L.U32 R3, R12, 0x1f, RZ ;  /* 0x0000001f0c037819 */ /* 0x000fc800000006ff */
[----:B------:R-:W2:Y:S02]  /*1ef0*/  SYNCS.PHASECHK.TRANS64.TRYWAIT P0, [UR17+0x20], R3 ;  /* 0x00002003ff0075a7 */ /* 0x000ea40008001111 */
[----:B--2---:R-:W-:Y:S05]  /*1f00*/  @!P0 BRA `(.L_x_34) ;  /* 0x0000007800408947 */ /* 0x004fea0003800000 */
.L_x_33:
[----:B------:R2:W-:Y:S01]  /*1f10*/  @!P3 SYNCS.ARRIVE.TRANS64 RZ, [UR17], R2 ;  /* 0x00000002ffffb9a7 */ /* 0x0005e20008000011 */
[----:B------:R-:W-:-:S04]  /*1f20*/  ULOP3.LUT UR5, UR24, 0x2, URZ, 0xfc, !UPT ;  /* 0x0000000218057892 */ /* 0x000fc8000f8efcff */
[----:B------:R-:W-:-:S09]  /*1f30*/  UISETP.NE.AND UP0, UPT, UR5, 0x2, UPT ;  /* 0x000000020500788c */ /* 0x000fd2000bf05270 */
[----:B------:R-:W-:Y:S05]  /*1f40*/  BRA.U UP0, `(.L_x_35) ;  /* 0x0000000100047547 */ /* 0x000fea000b800000 */
[----:B------:R-:W-:Y:S05]  /*1f50*/  BPT.TRAP 0x1 ;  /* 0x000000040000795c */ /* 0x000fea0000300000 */
.L_x_35:
[----:B------:R-:W-:Y:S04]  /*1f60*/  BSSY.RECONVERGENT B0, `(.L_x_36) ;  /* 0x0000003000007945 */ /* 0x000fe80003800200 */
[----:B------:R-:W-:Y:S05]  /*1f70*/  @P2 BRA `(.L_x_37) ;  /* 0x0000000000042947 */ /* 0x000fea0003800000 */
[----:B------:R-:W-:Y:S05]  /*1f80*/  BPT.TRAP 0x1 ;  /* 0x000000040000795c */ /* 0x000fea0000300000 */
.L_x_37:
[----:B------:R-:W-:Y:S05]  /*1f90*/  BSYNC.RECONVERGENT B0 ;  /* 0x0000000000007941 */ /* 0x000fea0003800200 */
.L_x_36:
[----:B------:R-:W-:Y:S02]  /*1fa0*/  UIADD3 UR5, UPT, UPT, UR4, 0x1, URZ ;  /* 0x0000000104057890 */ /* 0x000fe4000fffe0ff */
[----:B------:R-:W-:Y:S02]  /*1fb0*/  UIADD3 UR14, UP1, UPT, UR26, 0x80, URZ ;  /* 0x000000801a0e7890 */ /* 0x000fe4000ff3e0ff */
[----:B------:R-:W-:Y:S02]  /*1fc0*/  UISETP.NE.AND UP0, UPT, UR5, 0x4, UPT ;  /* 0x000000040500788c */ /* 0x000fe4000bf05270 */
[----:B------:R-:W-:Y:S02]  /*1fd0*/  USHF.L.U32 UR18, UR13, 0x6, URZ ;  /* 0x000000060d127899 */ /* 0x000fe400080006ff */
[----:B------:R-:W-:Y:S02]  /*1fe0*/  USEL UR8, URZ, 0x1, UP0 ;  /* 0x00000001ff087887 */ /* 0x000fe40008000000 */
[----:B------:R-:W-:-:S02]  /*1ff0*/  USEL UR5, UR5, URZ, UP0 ;  /* 0x000000ff05057287 */ /* 0x000fc40008000000 */
[----:B------:R-:W-:Y:S02]  /*2000*/  UIADD3 UR22, UP0, UPT, UR26, 0x180, URZ ;  /* 0x000001801a167890 */ /* 0x000fe4000ff1e0ff */
[----:B------:R-:W-:Y:S01]  /*2010*/  LOP3.LUT R12, R12, UR8, RZ, 0x3c, !PT ;  /* 0x000000080c0c7c12 */ /* 0x000fe2000f8e3cff */
[----:B------:R-:W-:Y:S02]  /*2020*/  ULEA UR6, UR5, UR7, 0x3 ;  /* 0x0000000705067291 */ /* 0x000fe4000f8e18ff */
[----:B------:R-:W-:Y:S01]  /*2030*/  ULEA UR8, UR4, UR7, 0xf ;  /* 0x0000000704087291 */ /* 0x000fe2000f8e78ff */
[----:B-1----:R-:W-:Y:S01]  /*2040*/  SHF.L.U32 R0, R12, 0x1f, RZ ;  /* 0x0000001f0c007819 */ /* 0x002fe200000006ff */
[----:B------:R-:W-:Y:S02]  /*2050*/  ULEA UR16, UR4, UR29, 0xd ;  /* 0x0000001d04107291 */ /* 0x000fe4000f8e68ff */
[----:B------:R-:W-:Y:S02]  /*2060*/  UIADD3.X UR15, UPT, UPT, URZ, UR27, URZ, UP1, !UPT ;  /* 0x0000001bff0f7290 */ /* 0x000fe40008ffe4ff */
[----:B------:R-:W-:Y:S01]  /*2070*/  UIADD3 UR8, UPT, UPT, UR8, 0x10800, URZ ;  /* 0x0001080008087890 */ /* 0x000fe2000fffe0ff */
[----:B------:R3:W4:Y:S01]  /*2080*/  SYNCS.PHASECHK.TRANS64.TRYWAIT P0, [UR6+0x20], R0 ;  /* 0x00002000ff0075a7 */ /* 0x0007220008001106 */
[----:B------:R-:W-:Y:S01]  /*2090*/  UIADD3.X UR23, UPT, UPT, URZ, UR27, URZ, UP0, !UPT ;  /* 0x0000001bff177290 */ /* 0x000fe200087fe4ff */
[----:B------:R-:W-:Y:S01]  /*20a0*/  UMOV UR6, 0xff0000 ;  /* 0x00ff000000067882 */ /* 0x000fe20000000000 */
[----:B------:R-:W-:Y:S01]  /*20b0*/  UMOV UR30, 0x0 ;  /* 0x00000000001e7882 */ /* 0x000fe20000000000 */
[----:B------:R-:W-:Y:S01]  /*20c0*/  UMOV UR31, 0x10000000 ;  /* 0x10000000001f7882 */ /* 0x000fe20000000000 */
[----:B------:R-:W-:Y:S01]  /*20d0*/  UMOV UR19, UR35 ;  /* 0x0000002300137c82 */ /* 0x000fe20008000000 */
[----:B------:R-:W-:Y:S01]  /*20e0*/  UMOV UR20, UR36 ;  /* 0x0000002400147c82 */ /* 0x000fe20008000000 */
[----:B------:R-:W-:Y:S01]  /*20f0*/  UMOV UR12, UR36 ;  /* 0x00000024000c7c82 */ /* 0x000fe20008000000 */
[----:B------:R-:W-:Y:S01]  /*2100*/  UMOV UR9, UR17 ;  /* 0x0000001100097c82 */ /* 0x000fe20008000000 */
[----:B------:R-:W-:Y:S01]  /*2110*/  UMOV UR10, UR18 ;  /* 0x00000012000a7c82 */ /* 0x000fe20008000000 */
[----:B------:R3:W-:Y:S01]  /*2120*/  UTMALDG.3D.MULTICAST [UR16], [UR14], UR6, desc[UR30] ;  /* 0x00001e100e0073b4 */ /* 0x0007e20008011806 */
[----:B------:R-:W-:Y:S01]  /*2130*/  UIADD3 UR13, UPT, UPT, UR13, 0x1, URZ ;  /* 0x000000010d0d7890 */ /* 0x000fe2000fffe0ff */
[----:B------:R-:W-:-:S03]  /*2140*/  UMOV UR4, UR5 ;  /* 0x0000000500047c82 */ /* 0x000fc60008000000 */
[----:B------:R-:W-:Y:S01]  /*2150*/  UISETP.NE.AND UP0, UPT, UR13, UR25, UPT ;  /* 0x000000190d00728c */ /* 0x000fe2000bf05270 */
[----:B------:R3:W-:Y:S08]  /*2160*/  UTMALDG.3D [UR8], [UR22], desc[UR30] ;  /* 0x00001e08160075b4 */ /* 0x0007f00008011000 */
[----:B---3--:R-:W-:Y:S05]  /*2170*/  BRA.U UP0, `(.L_x_38) ;  /* 0xfffffffd004c7547 */ /* 0x008fea000b83ffff */
.L_x_32:
[C---:B------:R-:W-:Y:S01]  /*2180*/  LEA R3, R11.reuse, UR7, 0x3 ;  /* 0x000000070b037c11 */ /* 0x040fe2000f8e18ff */
[----:B------:R-:W-:Y:S01]  /*2190*/  NOP ;  /* 0x0000000000007918 */ /* 0x000fe20000000000 */
[----:B-1----:R-:W-:Y:S02]  /*21a0*/  SHF.L.U32 R0, R10, 0x1f, RZ ;  /* 0x0000001f0a007819 */ /* 0x002fe400000006ff */
[----:B------:R-:W-:Y:S02]  /*21b0*/  LEA R5, R11, UR7, 0x4 ;  /* 0x000000070b057c11 */ /* 0x000fe4000f8e20ff */
[----:B--2-4-:R-:W1:Y:S02]  /*21c0*/  SYNCS.PHASECHK.TRANS64.TRYWAIT P0, [R3+URZ+0x90], R0 ;  /* 0x00009000030075a7 */ /* 0x014e6400080011ff */
[----:B-1----:R-:W-:Y:S05]  /*21d0*/  @!P0 BRA `(.L_x_39) ;  /* 0x0000007400a48947 */ /* 0x002fea0003800000 */
.L_x_141:
[----:B------:R-:W2:Y:S01]  /*21e0*/  LDS.128 R4, [R5+0x120] ;  /* 0x0001200005047984 */ /* 0x000ea20000000c00 */
[----:B------:R-:W-:Y:S01]  /*21f0*/  UISETP.GE.AND UP0, UPT, UR42, 0x1, UPT ;  /* 0x000000012a00788c */ /* 0x000fe2000bf06270 */
[----:B------:R-:W-:Y:S01]  /*2200*/  @!PT LDS RZ, [RZ] ;  /* 0x00000000fffff984 */ /* 0x000fe20000000800 */
[----:B------:R-:W-:Y:S01]  /*2210*/  @!PT LDS RZ, [RZ] ;  /* 0x00000000fffff984 */ /* 0x000fe20000000800 */
[----:B------:R-:W-:Y:S01]  /*2220*/  @!PT LDS RZ, [RZ] ;  /* 0x00000000fffff984 */ /* 0x000fe20000000800 */
[----:B------:R-:W-:Y:S01]  /*2230*/  @!PT LDS RZ, [RZ] ;  /* 0x00000000fffff984 */ /* 0x000fe20000000800 */
[----:B------:R3:W-:Y:S06]  /*2240*/  MEMBAR.ALL.CTA ;  /* 0x0000000000007992 */ /* 0x0007ec0000008000 */
[----:B---3--:R-:W3:Y:S01]  /*2250*/  FENCE.VIEW.ASYNC.S ;  /* 0x00000000000073c6 */ /* 0x008ee20000000000 */
[----:B--2---:R-:W-:-:S13]  /*2260*/  LOP3.LUT P0, RZ, R6, 0x1, RZ, 0xc0, !PT ;  /* 0x0000000106ff7812 */ /* 0x004fda000780c0ff */
[----:B---3--:R-:W-:Y:S01]  /*2270*/  VOTEU.ANY UP1, P0 ;  /* 0x0000000000ff7886 */ /* 0x008fe20000020100 */
[----:B------:R-:W-:-:S13]  /*2280*/  PLOP3.LUT P0, PT, PT, PT, UP1, 0x80, 0x8 ;  /* 0x000000000008781c */ /* 0x000fda0003f0f018 */
[----:B-1----:R-:W-:Y:S02]  /*2290*/  @P0 LOP3.LUT R0, R5, 0xffff, RZ, 0xc0, !PT ;  /* 0x0000ffff05000812 */ /* 0x002fe400078ec0ff */
[----:B------:R-:W-:Y:S02]  /*22a0*/  @P0 MOV R2, R4 ;  /* 0x0000000400020202 */ /* 0x000fe40000000f00 */
[----:B------:R-:W-:Y:S01]  /*22b0*/  @P0 R2UR UR6, R0 ;  /* 0x00000000000602ca */ /* 0x000fe200000e0000 */
[----:B------:R-:W-:Y:S01]  /*22c0*/  VIADD R0, R3, 0xa0 ;  /* 0x000000a003007836 */ /* 0x000fe20000000000 */
[----:B------:R-:W-:Y:S02]  /*22d0*/  @P0 SHF.R.U32.HI R4, RZ, 0x10, R5 ;  /* 0x00000010ff040819 */ /* 0x000fe40000011605 */
[----:B------:R-:W-:Y:S02]  /*22e0*/  @P0 R2UR UR8, R2 ;  /* 0x00000000020802ca */ /* 0x000fe400000e0000 */
[----:B------:R-:W-:-:S02]  /*22f0*/  PRMT R0, RZ, 0x654, R0 ;  /* 0x00000654ff007816 */ /* 0x000fc40000000000 */
[----:B------:R-:W-:Y:S02]  /*2300*/  @P0 R2UR UR4, R4 ;  /* 0x00000000040402ca */ /* 0x000fe400000e0000 */
[----:B------:R1:W-:Y:S03]  /*2310*/  SYNCS.ARRIVE.TRANS64.RED.A1T0 RZ, [R0+URZ], RZ ;  /* 0x000000ff00ff79a7 */ /* 0x0003e600081004ff */
[----:B------:R-:W-:-:S04]  /*2320*/  @UP1 UMOV UR37, UR6 ;  /* 0x0000000600251c82 */ /* 0x000fc80008000000 */
[----:B------:R-:W-:-:S04]  /*2330*/  @UP1 UMOV UR38, UR8 ;  /* 0x0000000800261c82 */ /* 0x000fc80008000000 */
[----:B------:R-:W-:Y:S01]  /*2340*/  @UP1 UMOV UR36, UR4 ;  /* 0x0000000400241c82 */ /* 0x000fe20008000000 */
[----:B------:R-:W-:Y:S05]  /*2350*/  BRA.U !UP0, `(.L_x_40) ;  /* 0x0000000108d47547 */ /* 0x000fea000b800000 */
[----:B------:R-:W2:Y:S01]  /*2360*/  LDCU.128 UR12, c[0x0][0xb10] ;  /* 0x00016200ff0c77ac */ /* 0x000ea20008000c00 */
[----:B------:R-:W3:Y:S01]  /*2370*/  LDCU UR25, c[0x0][0xb20] ;  /* 0x00016400ff1977ac */ /* 0x000ee20008000800 */
[----:B------:R-:W4:Y:S01]  /*2380*/  LDCU UR20, c[0x0][0xb0c] ;  /* 0x00016180ff1477ac */ /* 0x000f220008000800 */
[----:B------:R-:W1:Y:S01]  /*2390*/  LDCU.64 UR10, c[0x0][0xb28] ;  /* 0x00016500ff0a77ac */ /* 0x000e620008000a00 */
[----:B------:R-:W-:Y:S02]  /*23a0*/  UISETP.NE.AND UP3, UPT, UR42, 0x1, UPT ;  /* 0x000000012a00788c */ /* 0x000fe4000bf65270 */
[----:B--2---:R-:W-:Y:S02]  /*23b0*/  UIMAD.WIDE.U32 UR16, UR39, UR15, URZ ;  /* 0x0000000f271072a5 */ /* 0x004fe4000f8e00ff */
[----:B------:R-:W-:Y:S02]  /*23c0*/  UIMAD.WIDE.U32 UR8, UR40, UR12, URZ ;  /* 0x0000000c280872a5 */ /* 0x000fe4000f8e00ff */
[----:B------:R-:W-:-:S02]  /*23d0*/  UISETP.NE.AND UP0, UPT, UR14, 0x1, UPT ;  /* 0x000000010e00788c */ /* 0x000fc4000bf05270 */
[----:B------:R-:W-:Y:S01]  /*23e0*/  UIMAD.WIDE.U32 UR22, UR37, UR15, URZ ;  /* 0x0000000f251672a5 */ /* 0x000fe2000f8e00ff */
[----:B------:R-:W-:Y:S02]  /*23f0*/  UMOV UR16, UR17 ;  /* 0x0000001100107c82 */ /* 0x000fe40008000000 */
[----:B------:R-:W-:Y:S01]  /*2400*/  UMOV UR8, UR9 ;  /* 0x0000000900087c82 */ /* 0x000fe20008000000 */
[----:B---3--:R-:W-:Y:S02]  /*2410*/  USHF.R.U32.HI UR16, URZ, UR25, UR16 ;  /* 0x00000019ff107299 */ /* 0x008fe40008011610 */
[----:B----4-:R-:W-:Y:S02]  /*2420*/  UISETP.NE.AND UP2, UPT, UR20, 0x1, UPT ;  /* 0x000000011400788c */ /* 0x010fe4000bf45270 */
[----:B------:R-:W-:Y:S02]  /*2430*/  USHF.R.U32.HI UR8, URZ, UR13, UR8 ;  /* 0x0000000dff087299 */ /* 0x000fe40008011608 */
[----:B------:R-:W-:-:S02]  /*2440*/  USEL UR6, UR39, UR16, !UP0 ;  /* 0x0000001027067287 */ /* 0x000fc4000c000000 */
[----:B------:R-:W-:Y:S02]  /*2450*/  USEL UR8, UR40, UR8, !UP2 ;  /* 0x0000000828087287 */ /* 0x000fe4000d000000 */
[----:B-1----:R-:W-:Y:S01]  /*2460*/  UIMAD.WIDE.U32 UR16, UR6, UR10, URZ ;  /* 0x0000000a061072a5 */ /* 0x002fe2000f8e00ff */
[----:B------:R-:W-:Y:S01]  /*2470*/  UMOV UR4, UR23 ;  /* 0x0000001700047c82 */ /* 0x000fe20008000000 */
[----:B------:R-:W-:Y:S02]  /*2480*/  UIMAD.WIDE.U32 UR18, UR38, UR12, URZ ;  /* 0x0000000c261272a5 */ /* 0x000fe4000f8e00ff */
[----:B------:R-:W-:-:S03]  /*2490*/  UIMAD.WIDE.U32 UR22, UR8, UR10, URZ ;  /* 0x0000000a081672a5 */ /* 0x000fc6000f8e00ff */
[----:B------:R-:W-:Y:S01]  /*24a0*/  UMOV UR16, UR17 ;  /* 0x0000001100107c82 */ /* 0x000fe20008000000 */
[----:B------:R-:W-:Y:S02]  /*24b0*/  USHF.R.U32.HI UR4, URZ, UR25, UR4 ;  /* 0x00000019ff047299 */ /* 0x000fe40008011604 */
[----:B------:R-:W-:Y:S01]  /*24c0*/  @UP3 USHF.R.U32.HI UR6, URZ, UR11, UR16 ;  /* 0x0000000bff063299 */ /* 0x000fe20008011610 */
[----:B------:R-:W-:Y:S01]  /*24d0*/  UMOV UR18, UR19 ;  /* 0x0000001300127c82 */ /* 0x000fe20008000000 */
[----:B------:R-:W-:Y:S01]  /*24e0*/  UMOV UR22, UR23 ;  /* 0x0000001700167c82 */ /* 0x000fe20008000000 */
[----:B------:R-:W-:Y:S02]  /*24f0*/  USHF.R.U32.HI UR13, URZ, UR13, UR18 ;  /* 0x0000000dff0d7299 */ /* 0x000fe40008011612 */
[----:B------:R-:W-:Y:S02]  /*2500*/  USEL UR4, UR37, UR4, !UP0 ;  /* 0x0000000425047287 */ /* 0x000fe4000c000000 */
[----:B------:R-:W-:-:S02]  /*2510*/  @UP3 USHF.R.U32.HI UR8, URZ, UR11, UR22 ;  /* 0x0000000bff083299 */ /* 0x000fc40008011616 */
[----:B------:R-:W-:Y:S02]  /*2520*/  UIMAD UR9, UR42, UR6, URZ ;  /* 0x000000062a0972a4 */ /* 0x000fe4000f8e02ff */
[----:B------:R-:W-:Y:S02]  /*2530*/  USEL UR6, UR38, UR13, !UP2 ;  /* 0x0000000d26067287 */ /* 0x000fe4000d000000 */
[----:B------:R-:W-:Y:S02]  /*2540*/  UIMAD UR12, UR42, UR8, URZ ;  /* 0x000000082a0c72a4 */ /* 0x000fe4000f8e02ff */
[----:B------:R-:W-:Y:S02]  /*2550*/  UISETP.GE.AND UP0, UPT, UR4, UR9, UPT ;  /* 0x000000090400728c */ /* 0x000fe4000bf06270 */
[----:B------:R-:W-:Y:S02]  /*2560*/  UIMAD.WIDE.U32 UR16, UR4, UR10, URZ ;  /* 0x0000000a041072a5 */ /* 0x000fe4000f8e00ff */
[----:B------:R-:W-:-:S02]  /*2570*/  UISETP.GE.OR UP0, UPT, UR6, UR12, UP0 ;  /* 0x0000000c0600728c */ /* 0x000fc40008706670 */
        /* <DEDUP_REMOVED lines=19> */
.L_x_40:
[----:B------:R-:W2:Y:S02]  /*26b0*/  LDCU UR4, c[0x0][0xb30] ;  /* 0x00016600ff0477ac */ /* 0x000ea40008000800 */
[----:B--2---:R-:W-:-:S09]  /*26c0*/  UISETP.NE.AND UP0, UPT, UR4, 0x1, UPT ;  /* 0x000000010400788c */ /* 0x004fd2000bf05270 */
[----:B------:R-:W-:Y:S05]  /*26d0*/  BRA.U UP0, `(.L_x_41) ;  /* 0x0000000100447547 */ /* 0x000fea000b800000 */
[----:B------:R-:W2:Y:S01]  /*26e0*/  LDCU.128 UR12, c[0x0][0xb10] ;  /* 0x00016200ff0c77ac */ /* 0x000ea20008000c00 */
[----:B------:R-:W3:Y:S01]  /*26f0*/  LDCU UR16, c[0x0][0xb0c] ;  /* 0x00016180ff1077ac */ /* 0x000ee20008000800 */
[----:B------:R-:W4:Y:S01]  /*2700*/  LDCU UR17, c[0x0][0xb20] ;  /* 0x00016400ff1177ac */ /* 0x000f220008000800 */
[----:B--2---:R-:W-:Y:S02]  /*2710*/  UIMAD.WIDE.U32 UR10, UR38, UR12, URZ ;  /* 0x0000000c260a72a5 */ /* 0x004fe4000f8e00ff */
[----:B------:R-:W-:Y:S02]  /*2720*/  UIMAD.WIDE.U32 UR8, UR37, UR15, URZ ;  /* 0x0000000f250872a5 */ /* 0x000fe4000f8e00ff */
[----:B---3--:R-:W-:Y:S02]  /*2730*/  UISETP.NE.AND UP2, UPT, UR16, 0x1, UPT ;  /* 0x000000011000788c */ /* 0x008fe4000bf45270 */
[----:B------:R-:W-:Y:S01]  /*2740*/  UISETP.NE.AND UP0, UPT, UR14, 0x1, UPT ;  /* 0x000000010e00788c */ /* 0x000fe2000bf05270 */
[----:B------:R-:W-:-:S02]  /*2750*/  UMOV UR6, UR11 ;  /* 0x0000000b00067c82 */ /* 0x000fc40008000000 */
[----:B------:R-:W-:Y:S01]  /*2760*/  UMOV UR4, UR9 ;  /* 0x0000000900047c82 */ /* 0x000fe20008000000 */
[----:B------:R-:W-:Y:S02]  /*2770*/  USHF.R.U32.HI UR6, URZ, UR13, UR6 ;  /* 0x0000000dff067299 */ /* 0x000fe40008011606 */
[----:B----4-:R-:W-:Y:S02]  /*2780*/  USHF.R.U32.HI UR4, URZ, UR17, UR4 ;  /* 0x00000011ff047299 */ /* 0x010fe40008011604 */
[----:B------:R-:W-:Y:S02]  /*2790*/  USEL UR6, UR38, UR6, !UP2 ;  /* 0x0000000626067287 */ /* 0x000fe4000d000000 */
[----:B------:R-:W-:-:S04]  /*27a0*/  USEL UR4, UR37, UR4, !UP0 ;  /* 0x0000000425047287 */ /* 0x000fc8000c000000 */
[----:B------:R-:W-:Y:S02]  /*27b0*/  UIADD3 UR8, UPT, UPT, UR6, -UR4, URZ ;  /* 0x8000000406087290 */ /* 0x000fe4000fffe0ff */
[----:B------:R-:W-:Y:S02]  /*27c0*/  UIADD3 UR4, UPT, UPT, -UR6, UR4, URZ ;  /* 0x0000000406047290 */ /* 0x000fe4000fffe1ff */
[----:B------:R-:W-:Y:S02]  /*27d0*/  UIMAD UR37, UR8, UR14, UR37 ;  /* 0x0000000e082572a4 */ /* 0x000fe4000f8e0225 */
[----:B------:R-:W-:-:S12]  /*27e0*/  UIMAD UR38, UR4, UR16, UR38 ;  /* 0x00000010042672a4 */ /* 0x000fd8000f8e0226 */
.L_x_41:
[----:B------:R-:W-:Y:S01]  /*27f0*/  VIADD R11, R11, 0x1 ;  /* 0x000000010b0b7836 */ /* 0x000fe20000000000 */
[----:B------:R-:W-:Y:S02]  /*2800*/  R2UR UR6, R84 ;  /* 0x00000000540672ca */ /* 0x000fe400000e0000 */
[----:B------:R-:W-:Y:S02]  /*2810*/  R2UR UR4, R83 ;  /* 0x00000000530472ca */ /* 0x000fe400000e0000 */
[C---:B------:R-:W-:Y:S02]  /*2820*/  ISETP.NE.AND P0, PT, R11.reuse, 0x2, PT ;  /* 0x000000020b00780c */ /* 0x040fe40003f05270 */
[----:B------:R-:W-:Y:S02]  /*2830*/  PLOP3.LUT P1, PT, PT, PT, PT, 0x80, 0x8 ;  /* 0x000000000008781c */ /* 0x000fe40003f2f070 */
[----:B------:R-:W-:Y:S02]  /*2840*/  SEL R3, RZ, 0x1, P0 ;  /* 0x00000001ff037807 */ /* 0x000fe40000000000 */
[----:B------:R-:W-:-:S02]  /*2850*/  SEL R11, R11, RZ, P0 ;  /* 0x000000ff0b0b7207 */ /* 0x000fc40000000000 */
[----:B------:R-:W-:Y:S01]  /*2860*/  LOP3.LUT R10, R10, R3, RZ, 0x3c, !PT ;  /* 0x000000030a0a7212 */ /* 0x000fe200078e3cff */
[----:B------:R-:W-:Y:S02]  /*2870*/  UIADD3 UR16, UPT, UPT, UR38, UR6, URZ ;  /* 0x0000000626107290 */ /* 0x000fe4000fffe0ff */
[----:B------:R-:W-:Y:S01]  /*2880*/  UIADD3 UR20, UPT, UPT, UR37, UR4, URZ ;  /* 0x0000000425147290 */ /* 0x000fe2000fffe0ff */
[----:B------:R-:W-:Y:S11]  /*2890*/  BRA.U UP1, `(.L_x_42) ;  /* 0xfffffff101507547 */ /* 0x000ff6000b83ffff */
[----:B------:R-:W-:Y:S01]  /*28a0*/  UIADD3 UR7, UPT, UPT, UR7, 0x20, URZ ;  /* 0x0000002007077890 */ /* 0x000fe2000fffe0ff */
[----:B------:R-:W-:-:S03]  /*28b0*/  SHF.L.U32 R3, R12, 0x1f, RZ ;  /* 0x0000001f0c037819 */ /* 0x000fc600000006ff */
[----:B------:R-:W-:-:S09]  /*28c0*/  ULEA UR4, UR5, UR7, 0x3 ;  /* 0x0000000705047291 */ /* 0x000fd2000f8e18ff */
[----:B------:R-:W2:Y:S02]  /*28d0*/  SYNCS.PHASECHK.TRANS64.TRYWAIT P0, [UR4], R3 ;  /* 0x00000003ff0075a7 */ /* 0x000ea40008001104 */
[----:B--2---:R-:W-:Y:S05]  /*28e0*/  @!P0 BRA `(.L_x_43) ;  /* 0x0000006c00f48947 */ /* 0x004fea0003800000 */
.L_x_143:
[----:B------:R-:W-:-:S04]  /*28f0*/  UIADD3 UR4, UPT, UPT, UR5, 0x1, URZ ;  /* 0x0000000105047890 */ /* 0x000fc8000fffe0ff */
[----:B------:R-:W-:-:S04]  /*2900*/  UISETP.NE.AND UP0, UPT, UR4, 0x4, UPT ;  /* 0x000000040400788c */ /* 0x000fc8000bf05270 */
[----:B------:R-:W-:Y:S02]  /*2910*/  USEL UR6, URZ, 0x1, UP0 ;  /* 0x00000001ff067887 */ /* 0x000fe40008000000 */
[----:B------:R-:W-:-:S04]  /*2920*/  USEL UR4, UR4, URZ, UP0 ;  /* 0x000000ff04047287 */ /* 0x000fc80008000000 */
[----:B------:R-:W-:Y:S01]  /*2930*/  ULEA UR5, UR4, UR7, 0x3 ;  /* 0x0000000704057291 */ /* 0x000fe2000f8e18ff */
[----:B------:R-:W-:-:S04]  /*2940*/  LOP3.LUT R2, R12, UR6, RZ, 0x3c, !PT ;  /* 0x000000060c027c12 */ /* 0x000fc8000f8e3cff */
[----:B-1----:R-:W-:-:S04]  /*2950*/  SHF.L.U32 R3, R2, 0x1f, RZ ;  /* 0x0000001f02037819 */ /* 0x002fc800000006ff */
[----:B------:R-:W1:Y:S02]  /*2960*/  SYNCS.PHASECHK.TRANS64.TRYWAIT P0, [UR5], R3 ;  /* 0x00000003ff0075a7 */ /* 0x000e640008001105 */
[----:B-1----:R-:W-:Y:S05]  /*2970*/  @!P0 BRA `(.L_x_44) ;  /* 0x0000006c00e88947 */ /* 0x002fea0003800000 */
.L_x_145:
        /* <DEDUP_REMOVED lines=9> */
.L_x_147:
[----:B------:R-:W-:-:S04]  /*2a10*/  UIADD3 UR4, UPT, UPT, UR4, 0x1, URZ ;  /* 0x0000000104047890 */ /* 0x000fc8000fffe0ff */
[----:B------:R-:W-:-:S04]  /*2a20*/  UISETP.NE.AND UP0, UPT, UR4, 0x4, UPT ;  /* 0x000000040400788c */ /* 0x000fc8000bf05270 */
[----:B------:R-:W-:Y:S02]  /*2a30*/  USEL UR5, URZ, 0x1, UP0 ;  /* 0x00000001ff057887 */ /* 0x000fe40008000000 */
[----:B------:R-:W-:-:S04]  /*2a40*/  USEL UR4, UR4, URZ, UP0 ;  /* 0x000000ff04047287 */ /* 0x000fc80008000000 */
[----:B------:R-:W-:Y:S01]  /*2a50*/  ULEA UR4, UR4, UR7, 0x3 ;  /* 0x0000000704047291 */ /* 0x000fe2000f8e18ff */
[----:B-1----:R-:W-:-:S04]  /*2a60*/  LOP3.LUT R3, R2, UR5, RZ, 0x3c, !PT ;  /* 0x0000000502037c12 */ /* 0x002fc8000f8e3cff */
[----:B------:R-:W-:Y:S01]  /*2a70*/  SHF.L.U32 R3, R3, 0x1f, RZ ;  /* 0x0000001f03037819 */ /* 0x000fe200000006ff */
[----:B------:R-:W-:-:S07]  /*2a80*/  IMAD.U32 R0, RZ, RZ, UR4 ;  /* 0x00000004ff007e24 */ /* 0x000fce000f8e00ff */
.L_x_46:
[----:B-1----:R1:W2:Y:S02]  /*2a90*/  SYNCS.PHASECHK.TRANS64.TRYWAIT P0, [R0+URZ], R3 ;  /* 0x00000003000075a7 */ /* 0x0022a400080011ff */
[----:B--2---:R-:W-:Y:S05]  /*2aa0*/  @!P0 NANOSLEEP.SYNCS 0x989680 ;  /* 0x009896800000895d */ /* 0x004fea0003900000 */
[----:B------:R-:W2:Y:S02]  /*2ab0*/  @!P0 SYNCS.PHASECHK.TRANS64 P0, [R0+URZ], R3 ;  /* 0x00000003000085a7 */ /* 0x000ea400080010ff */
[----:B--2---:R-:W-:Y:S05]  /*2ac0*/  @P0 EXIT ;  /* 0x000000000000094d */ /* 0x004fea0003800000 */
[----:B------:R-:W-:Y:S05]  /*2ad0*/  BRA `(.L_x_46) ;  /* 0xfffffffc00ec7947 */ /* 0x000fea000383ffff */
.L_x_22:
[----:B------:R-:W1:Y:S02]  /*2ae0*/  S2UR UR4, SR_CgaCtaId ;  /* 0x00000000000479c3 */ /* 0x000e640000008800 */
[----:B-1----:R-:W-:-:S04]  /*2af0*/  UISETP.NE.AND UP0, UPT, UR4, URZ, UPT ;  /* 0x000000ff0400728c */ /* 0x002fc8000bf05270 */
[----:B------:R-:W-:-:S09]  /*2b00*/  UISETP.NE.OR UP0, UPT, UR17, 0x1, UP0 ;  /* 0x000000011100788c */ /* 0x000fd20008705670 */
[----:B------:R-:W-:Y:S05]  /*2b10*/  BRA.U UP0, `(.L_x_47) ;  /* 0x00000005004c7547 */ /* 0x000fea000b800000 */
[----:B------:R-:W1:Y:S01]  /*2b20*/  S2UR UR5, SR_CgaCtaId ;  /* 0x00000000000579c3 */ /* 0x000e620000008800 */
[----:B------:R-:W-:Y:S01]  /*2b30*/  UMOV UR4, 0x400 ;  /* 0x0000040000047882 */ /* 0x000fe20000000000 */
[----:B------:R-:W-:Y:S01]  /*2b40*/  ISETP.GE.U32.AND P2, PT, R0, 0x8, PT ;  /* 0x000000080000780c */ /* 0x000fe20003f46070 */
[----:B------:R-:W-:Y:S01]  /*2b50*/  IMAD.MOV.U32 R12, RZ, RZ, 0x1 ;  /* 0x00000001ff0c7424 */ /* 0x000fe200078e00ff */
[----:B------:R-:W-:Y:S02]  /*2b60*/  CS2R R10, SRZ ;  /* 0x00000000000a7805 */ /* 0x000fe4000001ff00 */
[----:B------:R-:W-:Y:S01]  /*2b70*/  CS2R R8, SRZ ;  /* 0x0000000000087805 */ /* 0x000fe2000001ff00 */
[----:B-1----:R-:W-:-:S03]  /*2b80*/  ULEA UR6, UR5, UR4, 0x18 ;  /* 0x0000000405067291 */ /* 0x002fc6000f8ec0ff */
[----:B------:R-:W-:-:S09]  /*2b90*/  UMOV UR5, URZ ;  /* 0x000000ff00057c82 */ /* 0x000fd20008000000 */
.L_x_51:
[----:B------:R-:W-:Y:S02]  /*2ba0*/  LEA R2, R8, UR6, 0x3 ;  /* 0x0000000608027c11 */ /* 0x000fe4000f8e18ff */
[----:B------:R-:W-:-:S03]  /*2bb0*/  SHF.L.U32 R5, R9, 0x1f, RZ ;  /* 0x0000001f09057819 */ /* 0x000fc600000006ff */
[----:B------:R-:W-:Y:S01]  /*2bc0*/  VIADD R4, R2, 0x100 ;  /* 0x0000010002047836 */ /* 0x000fe20000000000 */
[----:B------:R-:W1:Y:S02]  /*2bd0*/  SYNCS.PHASECHK.TRANS64.TRYWAIT P0, [R2+URZ+0xf0], R5 ;  /* 0x0000f005020075a7 */ /* 0x000e6400080011ff */
[----:B-1----:R-:W-:Y:S05]  /*2be0*/  @!P0 BRA `(.L_x_48) ;  /* 0x0000006c007c8947 */ /* 0x002fea0003800000 */
.L_x_148:
[----:B------:R-:W-:Y:S01]  /*2bf0*/  ULEA UR4, UR5, UR6, 0x3 ;  /* 0x0000000605047291 */ /* 0x000fe2000f8e18ff */
[----:B------:R-:W-:Y:S02]  /*2c00*/  PRMT R4, RZ, 0x654, R4 ;  /* 0x00000654ff047816 */ /* 0x000fe40000000004 */
[----:B-1----:R-:W-:Y:S01]  /*2c10*/  SHF.L.U32 R5, R12, 0x1f, RZ ;  /* 0x0000001f0c057819 */ /* 0x002fe200000006ff */
[----:B------:R-:W-:Y:S01]  /*2c20*/  UIADD3 UR7, UPT, UPT, UR4, 0x90, URZ ;  /* 0x0000009004077890 */ /* 0x000fe2000fffe0ff */
[----:B------:R1:W-:Y:S05]  /*2c30*/  SYNCS.ARRIVE.TRANS64.RED.A1T0 RZ, [R4+URZ], RZ ;  /* 0x000000ff04ff79a7 */ /* 0x0003ea00081004ff */
[----:B------:R-:W-:Y:S01]  /*2c40*/  IMAD.U32 R7, RZ, RZ, UR7 ;  /* 0x00000007ff077e24 */ /* 0x000fe2000f8e00ff */
[----:B------:R-:W2:Y:S04]  /*2c50*/  SYNCS.PHASECHK.TRANS64.TRYWAIT P0, [UR4+0xa0], R5 ;  /* 0x0000a005ff0075a7 */ /* 0x000ea80008001104 */
[----:B------:R-:W-:Y:S01]  /*2c60*/  PRMT R6, R0, 0x654, R7 ;  /* 0x0000065400067816 */ /* 0x000fe20000000007 */
[----:B-1----:R-:W-:Y:S01]  /*2c70*/  @!P2 IMAD.MOV.U32 R4, RZ, RZ, 0x10 ;  /* 0x00000010ff04a424 */ /* 0x002fe200078e00ff */
[----:B--2---:R-:W-:Y:S06]  /*2c80*/  @!P0 BRA `(.L_x_49) ;  /* 0x0000006c00688947 */ /* 0x004fec0003800000 */
.L_x_150:
[----:B------:R-:W-:Y:S01]  /*2c90*/  ULEA UR8, UR5, UR6, 0x4 ;  /* 0x0000000605087291 */ /* 0x000fe2000f8e20ff */
[----:B------:R-:W-:Y:S01]  /*2ca0*/  SEL R3, R6, R3, !P2 ;  /* 0x0000000306037207 */ /* 0x000fe20005000000 */
[----:B------:R-:W-:Y:S01]  /*2cb0*/  UIADD3 UR9, UPT, UPT, UR4, 0x90, URZ ;  /* 0x0000009004097890 */ /* 0x000fe2000fffe0ff */
[----:B-1----:R-:W-:Y:S01]  /*2cc0*/  LEA R2, R11, UR6, 0x3 ;  /* 0x000000060b027c11 */ /* 0x002fe2000f8e18ff */
[----:B------:R-:W-:Y:S01]  /*2cd0*/  UIADD3 UR8, UPT, UPT, UR8, 0x120, URZ ;  /* 0x0000012008087890 */ /* 0x000fe2000fffe0ff */
[----:B------:R-:W-:Y:S01]  /*2ce0*/  SHF.L.U32 R5, R10, 0x1f, RZ ;  /* 0x0000001f0a057819 */ /* 0x000fe200000006ff */
[----:B------:R1:W-:Y:S01]  /*2cf0*/  @!P2 SYNCS.ARRIVE.TRANS64.RED RZ, [R3+URZ], R4 ;  /* 0x0000000403ffa9a7 */ /* 0x0003e200080004ff */
[----:B------:R-:W-:Y:S01]  /*2d00*/  UIADD3 UR4, UPT, UPT, UR5, 0x1, URZ ;  /* 0x0000000105047890 */ /* 0x000fe2000fffe0ff */
[----:B------:R-:W-:-:S03]  /*2d10*/  VIADD R8, R8, 0x1 ;  /* 0x0000000108087836 */ /* 0x000fc60000000000 */
[----:B------:R-:W-:Y:S02]  /*2d20*/  UISETP.NE.AND UP0, UPT, UR4, 0x2, UPT ;  /* 0x000000020400788c */ /* 0x000fe4000bf05270 */
[----:B------:R-:W-:Y:S06]  /*2d30*/  UGETNEXTWORKID.BROADCAST [UR8], [UR9] ;  /* 0x00000000080073ca */ /* 0x000fec0008000100 */
[----:B------:R-:W-:Y:S01]  /*2d40*/  USEL UR7, URZ, 0x1, UP0 ;  /* 0x00000001ff077887 */ /* 0x000fe20008000000 */
[----:B------:R-:W-:Y:S01]  /*2d50*/  ISETP.NE.AND P0, PT, R8, 0x2, PT ;  /* 0x000000020800780c */ /* 0x000fe20003f05270 */
[----:B------:R-:W-:Y:S01]  /*2d60*/  USEL UR5, UR4, URZ, UP0 ;  /* 0x000000ff04057287 */ /* 0x000fe20008000000 */
[----:B------:R-:W2:Y:S03]  /*2d70*/  SYNCS.PHASECHK.TRANS64.TRYWAIT P1, [R2+URZ+0x90], R5 ;  /* 0x00009005020075a7 */ /* 0x000ea600080211ff */
[----:B------:R-:W-:Y:S01]  /*2d80*/  LOP3.LUT R12, R12, UR7, RZ, 0x3c, !PT ;  /* 0x000000070c0c7c12 */ /* 0x000fe2000f8e3cff */
[----:B-12---:R-:W-:Y:S07]  /*2d90*/  @!P1 BRA `(.L_x_50) ;  /* 0x0000006c003c9947 */ /* 0x006fee0003800000 */
.L_x_151:
[C---:B------:R-:W-:Y:S01]  /*2da0*/  LEA R4, R11.reuse, UR6, 0x4 ;  /* 0x000000060b047c11 */ /* 0x040fe2000f8e20ff */
[----:B-1----:R-:W-:Y:S01]  /*2db0*/  VIADD R2, R2, 0xa0 ;  /* 0x000000a002027836 */ /* 0x002fe20000000000 */
[----:B------:R-:W-:Y:S01]  /*2dc0*/  SEL R8, R8, RZ, P0 ;  /* 0x000000ff08087207 */ /* 0x000fe20000000000 */
[----:B------:R-:W-:-:S03]  /*2dd0*/  VIADD R11, R11, 0x1 ;  /* 0x000000010b0b7836 */ /* 0x000fc60000000000 */
[----:B------:R-:W1:Y:S01]  /*2de0*/  LDS.128 R4, [R4+0x120] ;  /* 0x0001200004047984 */ /* 0x000e620000000c00 */
[----:B------:R-:W-:Y:S02]  /*2df0*/  PRMT R2, RZ, 0x654, R2 ;  /* 0x00000654ff027816 */ /* 0x000fe40000000002 */
[C---:B------:R-:W-:Y:S01]  /*2e00*/  ISETP.NE.AND P1, PT, R11.reuse, 0x2, PT ;  /* 0x000000020b00780c */ /* 0x040fe20003f25270 */
[----:B------:R-:W-:Y:S01]  /*2e10*/  @!PT LDS RZ, [RZ] ;  /* 0x00000000fffff984 */ /* 0x000fe20000000800 */
[----:B------:R-:W-:Y:S01]  /*2e20*/  @!PT LDS RZ, [RZ] ;  /* 0x00000000fffff984 */ /* 0x000fe20000000800 */
[----:B------:R-:W-:Y:S01]  /*2e30*/  @!PT LDS RZ, [RZ] ;  /* 0x00000000fffff984 */ /* 0x000fe20000000800 */
[----:B------:R-:W-:Y:S01]  /*2e40*/  @!PT LDS RZ, [RZ] ;  /* 0x00000000fffff984 */ /* 0x000fe20000000800 */
[----:B------:R2:W-:Y:S06]  /*2e50*/  MEMBAR.ALL.CTA ;  /* 0x0000000000007992 */ /* 0x0005ec0000008000 */
[----:B--2---:R-:W2:Y:S01]  /*2e60*/  FENCE.VIEW.ASYNC.S ;  /* 0x00000000000073c6 */ /* 0x004ea20000000000 */
[----:B------:R-:W-:Y:S01]  /*2e70*/  SEL R11, R11, RZ, P1 ;  /* 0x000000ff0b0b7207 */ /* 0x000fe20000800000 */
[----:B--2---:R2:W-:Y:S01]  /*2e80*/  SYNCS.ARRIVE.TRANS64.RED.A1T0 RZ, [R2+URZ], RZ ;  /* 0x000000ff02ff79a7 */ /* 0x0045e200081004ff */
[----:B-1----:R-:W-:-:S02]  /*2e90*/  LOP3.LUT P3, RZ, R6, 0x1, RZ, 0xc0, !PT ;  /* 0x0000000106ff7812 */ /* 0x002fc4000786c0ff */
[----:B------:R-:W-:-:S04]  /*2ea0*/  SEL R5, RZ, 0x1, P1 ;  /* 0x00000001ff057807 */ /* 0x000fc80000800000 */
[----:B------:R-:W-:Y:S02]  /*2eb0*/  LOP3.LUT R10, R10, R5, RZ, 0x3c, !PT ;  /* 0x000000050a0a7212 */ /* 0x000fe400078e3cff */
[----:B--2---:R-:W-:-:S04]  /*2ec0*/  SEL R2, RZ, 0x1, P0 ;  /* 0x00000001ff027807 */ /* 0x004fc80000000000 */
[----:B------:R-:W-:Y:S01]  /*2ed0*/  LOP3.LUT R9, R9, R2, RZ, 0x3c, !PT ;  /* 0x0000000209097212 */ /* 0x000fe200078e3cff */
[----:B------:R-:W-:Y:S06]  /*2ee0*/  @P3 BRA `(.L_x_51) ;  /* 0xfffffffc002c3947 */ /* 0x000fec000383ffff */
[----:B------:R-:W-:Y:S01]  /*2ef0*/  ULEA UR4, UR5, UR6, 0x3 ;  /* 0x0000000605047291 */ /* 0x000fe2000f8e18ff */
[----:B------:R-:W-:-:S08]  /*2f00*/  SHF.L.U32 R3, R12, 0x1f, RZ ;  /* 0x0000001f0c037819 */ /* 0x000fd000000006ff */
[----:B------:R-:W1:Y:S02]  /*2f10*/  SYNCS.PHASECHK.TRANS64 P0, [UR4+0xa0], R3 ;  /* 0x0000a003ff0075a7 */ /* 0x000e640008001004 */
[----:B-1----:R-:W-:Y:S05]  /*2f20*/  @P0 BRA `(.L_x_52) ;  /* 0x0000000000080947 */ /* 0x002fea0003800000 */
[----:B------:R-:W1:Y:S02]  /*2f30*/  SYNCS.PHASECHK.TRANS64.TRYWAIT P0, [UR4+0xa0], R3 ;  /* 0x0000a003ff0075a7 */ /* 0x000e640008001104 */
[----:B-1----:R-:W-:Y:S05]  /*2f40*/  @!P0 BRA `(.L_x_53) ;  /* 0x0000006800e48947 */ /* 0x002fea0003800000 */
.L_x_52:
[----:B------:R-:W-:-:S04]  /*2f50*/  UIADD3 UR7, UPT, UPT, UR5, 0x1, URZ ;  /* 0x0000000105077890 */ /* 0x000fc8000fffe0ff */
[----:B------:R-:W-:-:S04]  /*2f60*/  UISETP.NE.AND UP0, UPT, UR7, 0x2, UPT ;  /* 0x000000020700788c */ /* 0x000fc8000bf05270 */
[----:B------:R-:W-:Y:S02]  /*2f70*/  USEL UR8, URZ, 0x1, UP0 ;  /* 0x00000001ff087887 */ /* 0x000fe40008000000 */
[----:B------:R-:W-:-:S04]  /*2f80*/  USEL UR7, UR7, URZ, UP0 ;  /* 0x000000ff07077287 */ /* 0x000fc80008000000 */
[----:B------:R-:W-:Y:S01]  /*2f90*/  ULEA UR7, UR7, UR6, 0x3 ;  /* 0x0000000607077291 */ /* 0x000fe2000f8e18ff */
[----:B-1----:R-:W-:-:S04]  /*2fa0*/  LOP3.LUT R3, R12, UR8, RZ, 0x3c, !PT ;  /* 0x000000080c037c12 */ /* 0x002fc8000f8e3cff */
[----:B------:R-:W-:-:S04]  /*2fb0*/  SHF.L.U32 R0, R3, 0x1f, RZ ;  /* 0x0000001f03007819 */ /* 0x000fc800000006ff */
[----:B------:R-:W1:Y:S02]  /*2fc0*/  SYNCS.PHASECHK.TRANS64 P0, [UR7+0xa0], R0 ;  /* 0x0000a000ff0075a7 */ /* 0x000e640008001007 */
[----:B-1----:R-:W-:Y:S05]  /*2fd0*/  @P0 EXIT ;  /* 0x000000000000094d */ /* 0x002fea0003800000 */
[----:B------:R-:W-:Y:S02]  /*2fe0*/  SHF.L.U32 R3, R3, 0x1f, RZ ;  /* 0x0000001f03037819 */ /* 0x000fe400000006ff */
[----:B------:R-:W-:-:S07]  /*2ff0*/  MOV R0, UR7 ;  /* 0x0000000700007c02 */ /* 0x000fce0008000f00 */
.L_x_54:
[----:B-1----:R1:W2:Y:S02]  /*3000*/  SYNCS.PHASECHK.TRANS64.TRYWAIT P0, [R0+URZ+0xa0], R3 ;  /* 0x0000a003000075a7 */ /* 0x0022a400080011ff */
[----:B--2---:R-:W-:Y:S05]  /*3010*/  @!P0 NANOSLEEP.SYNCS 0x989680 ;  /* 0x009896800000895d */ /* 0x004fea0003900000 */
[----:B------:R-:W2:Y:S02]  /*3020*/  @!P0 SYNCS.PHASECHK.TRANS64 P0, [R0+URZ+0xa0], R3 ;  /* 0x0000a003000085a7 */ /* 0x000ea400080010ff */
[----:B--2---:R-:W-:Y:S05]  /*3030*/  @P0 EXIT ;  /* 0x000000000000094d */ /* 0x004fea0003800000 */
[----:B------:R-:W-:Y:S05]  /*3040*/  BRA `(.L_x_54) ;  /* 0xfffffffc00ec7947 */ /* 0x000fea000383ffff */
.L_x_47:
[----:B------:R-:W-:Y:S05]  /*3050*/  BRA.U UP4, `(.L_x_55) ;  /* 0x0000000d04d87547 */ /* 0x000fea000b800000 */
[----:B------:R-:W1:Y:S01]  /*3060*/  S2UR UR7, SR_CgaCtaId ;  /* 0x00000000000779c3 */ /* 0x000e620000008800 */
[----:B------:R-:W-:Y:S01]  /*3070*/  UMOV UR4, 0x40 ;  /* 0x0000004000047882 */ /* 0x000fe20000000000 */
[----:B------:R-:W-:Y:S01]  /*3080*/  NOP ;  /* 0x0000000000007918 */ /* 0x000fe20000000000 */
[----:B------:R-:W-:Y:S01]  /*3090*/  UMOV UR6, 0x400 ;  /* 0x0000040000067882 */ /* 0x000fe20000000000 */
[----:B-1----:R-:W-:Y:S02]  /*30a0*/  ULEA UR5, UR7, UR4, 0x18 ;  /* 0x0000000407057291 */ /* 0x002fe4000f8ec0ff */
[----:B------:R-:W-:-:S07]  /*30b0*/  ULEA UR6, UR7, UR6, 0x18 ;  /* 0x0000000607067291 */ /* 0x000fce000f8ec0ff */
[----:B------:R-:W1:Y:S02]  /*30c0*/  LDS.U8 R0, [UR5+0x1c] ;  /* 0x00001c05ff007984 */ /* 0x000e640008000000 */
[----:B-1----:R-:W-:-:S13]  /*30d0*/  ISETP.NE.AND P0, PT, R0, RZ, PT ;  /* 0x000000ff0000720c */ /* 0x002fda0003f05270 */
[----:B------:R-:W-:Y:S05]  /*30e0*/  @P0 BRA `(.L_x_56) ;  /* 0x0000000000580947 */ /* 0x000fea0003800000 */
[----:B------:R-:W-:-:S13]  /*30f0*/  ELECT P0, URZ, PT ;  /* 0x0000000000ff782f */ /* 0x000fda0003800000 */
[----:B------:R-:W-:Y:S05]  /*3100*/  @!P0 BRA `(.L_x_57) ;  /* 0x0000000000608947 */ /* 0x000fea0003800000 */
[----:B------:R-:W-:Y:S01]  /*3110*/  UMOV UR4, 0x10 ;  /* 0x0000001000047882 */ /* 0x000fe20000000000 */
[----:B------:R-:W-:Y:S01]  /*3120*/  HFMA2 R0, -RZ, RZ, 0, 5.9604644775390625e-08 ;  /* 0x00000001ff007431 */ /* 0x000fe200000001ff */
[----:B------:R-:W-:-:S03]  /*3130*/  MOV R3, 0xffff ;  /* 0x0000ffff00037802 */ /* 0x000fc60000000f00 */
[----:B------:R-:W-:Y:S04]  /*3140*/  DEPBAR.LE SB1, 0x36 ;  /* 0x00009d800000791a */ /* 0x000fe80000000000 */
[----:B------:R-:W1:Y:S02]  /*3150*/  UTCATOMSWS.FIND_AND_SET.ALIGN UP0, UR4, UR4 ;  /* 0x00000004000475e3 */ /* 0x000e640008000800 */
[----:B-1----:R-:W-:Y:S01]  /*3160*/  MOV R4, UR4 ;  /* 0x0000000400047c02 */ /* 0x002fe20008000f00 */
[----:B------:R-:W-:Y:S06]  /*3170*/  BRA.U UP0, `(.L_x_58) ;  /* 0x0000000100187547 */ /* 0x000fec000b800000 */
.L_x_59:
[----:B------:R-:W-:Y:S05]  /*3180*/  NANOSLEEP 0x64 ;  /* 0x000000640000795d */ /* 0x000fea0003800000 */
[----:B------:R-:W-:-:S05]  /*3190*/  UMOV UR4, 0x10 ;  /* 0x0000001000047882 */ /* 0x000fca0000000000 */
[----:B------:R-:W-:Y:S04]  /*31a0*/  DEPBAR.LE SB1, 0x36 ;  /* 0x00009d800000791a */ /* 0x000fe80000000000 */
[----:B------:R-:W1:Y:S02]  /*31b0*/  UTCATOMSWS.FIND_AND_SET.ALIGN UP0, UR4, UR4 ;  /* 0x00000004000475e3 */ /* 0x000e640008000800 */
[----:B-1----:R-:W-:Y:S01]  /*31c0*/  MOV R4, UR4 ;  /* 0x0000000400047c02 */ /* 0x002fe20008000f00 */
[----:B------:R-:W-:Y:S05]  /*31d0*/  BRA.U !UP0, `(.L_x_59) ;  /* 0xfffffffd08e87547 */ /* 0x000fea000b83ffff */
.L_x_58:
[-C--:B------:R-:W-:Y:S02]  /*31e0*/  SHF.L.U32 R3, R3, R4.reuse, RZ ;  /* 0x0000000403037219 */ /* 0x080fe400000006ff */
[----:B------:R-:W-:Y:S01]  /*31f0*/  SHF.L.U32 R0, R0, R4, RZ ;  /* 0x0000000400007219 */ /* 0x000fe200000006ff */
[----:B------:R-:W-:Y:S02]  /*3200*/  IMAD.SHL.U32 R4, R4, 0x20, RZ ;  /* 0x0000002004047824 */ /* 0x000fe400078e00ff */
[----:B------:R1:W-:Y:S04]  /*3210*/  ATOMS.OR RZ, [UR5+0x14], R3 ;  /* 0x00001403ffff798c */ /* 0x0003e8000b000005 */
[----:B------:R1:W-:Y:S04]  /*3220*/  ATOMS.OR RZ, [UR5+0x18], R0 ;  /* 0x00001800ffff798c */ /* 0x0003e8000b000005 */
[----:B------:R1:W-:Y:S01]  /*3230*/  STS [UR6+0x140], R4 ;  /* 0x00014004ff007988 */ /* 0x0003e20008000806 */
[----:B------:R-:W-:Y:S05]  /*3240*/  BRA `(.L_x_57) ;  /* 0x0000000000107947 */ /* 0x000fea0003800000 */
.L_x_56:
[----:B------:R-:W-:Y:S02]  /*3250*/  MOV R0, 0xffffffff ;  /* 0xffffffff00007802 */ /* 0x000fe40000000f00 */
[----:B------:R-:W-:-:S03]  /*3260*/  MOV R4, 0x3290 ;  /* 0x0000329000047802 */ /* 0x000fc60000000f00 */
[----:B------:R1:W-:Y:S04]  /*3270*/  STS [UR6+0x140], R0 ;  /* 0x00014000ff007988 */ /* 0x0003e80008000806 */
[----:B-1---5:R-:W-:Y:S05]  /*3280*/  CALL.REL.NOINC `($__internal_1_$__cuda_sm10x_tcgen05_guardrail_trap_phase_invalid_during_alloc) ;  /* 0x00000070002c7944 */ /* 0x022fea0003c00000 */
.L_x_57:
[----:B------:R-:W-:Y:S05]  /*3290*/  WARPSYNC.ALL ;  /* 0x0000000000007948 */ /* 0x000fea0003800000 */
[----:B------:R-:W2:Y:S01]  /*32a0*/  S2UR UR4, SR_CgaCtaId ;  /* 0x00000000000479c3 */ /* 0x000ea20000008800 */
[----:B------:R-:W-:Y:S01]  /*32b0*/  UMOV UR26, 0x400 ;  /* 0x00000400001a7882 */ /* 0x000fe20000000000 */
[----:B------:R-:W-:-:S06]  /*32c0*/  NOP ;  /* 0x0000000000007918 */ /* 0x000fcc0000000000 */
[----:B------:R-:W-:Y:S06]  /*32d0*/  BAR.ARV 0x6, 0xa0 ;  /* 0x0182800000007b1d */ /* 0x000fec0000002000 */
[----:B------:R-:W3:Y:S01]  /*32e0*/  LDCU UR5, c[0x0][0x38c] ;  /* 0x00007180ff0577ac */ /* 0x000ee20008000800 */
[----:B------:R-:W-:Y:S01]  /*32f0*/  LOP3.LUT R2, R2, 0xffff, RZ, 0xc0, !PT ;  /* 0x0000ffff02027812 */ /* 0x000fe200078ec0ff */
[----:B------:R-:W-:Y:S01]  /*3300*/  IMAD.MOV.U32 R11, RZ, RZ, 0x1 ;  /* 0x00000001ff0b7424 */ /* 0x000fe200078e00ff */
[----:B------:R-:W-:Y:S01]  /*3310*/  CS2R R8, SRZ ;  /* 0x0000000000087805 */ /* 0x000fe2000001ff00 */
[----:B------:R-:W4:Y:S01]  /*3320*/  LDCU UR7, c[0x0][0x38c] ;  /* 0x00007180ff0777ac */ /* 0x000f220008000800 */
[----:B------:R-:W-:Y:S01]  /*3330*/  R2UR UR27, R2 ;  /* 0x00000000021b72ca */ /* 0x000fe200000e0000 */
[----:B------:R-:W-:Y:S01]  /*3340*/  IMAD.MOV.U32 R10, RZ, RZ, RZ ;  /* 0x000000ffff0a7224 */ /* 0x000fe200078e00ff */
[----:B------:R-:W-:Y:S01]  /*3350*/  UMOV UR30, URZ ;  /* 0x000000ff001e7c82 */ /* 0x000fe20008000000 */
[----:B------:R-:W-:Y:S01]  /*3360*/  UMOV UR24, URZ ;  /* 0x000000ff00187c82 */ /* 0x000fe20008000000 */
[----:B--2---:R-:W-:Y:S01]  /*3370*/  ULEA UR26, UR4, UR26, 0x18 ;  /* 0x0000001a041a7291 */ /* 0x004fe2000f8ec0ff */
[----:B------:R-:W-:Y:S01]  /*3380*/  UMOV UR38, 0x0 ;  /* 0x0000000000267882 */ /* 0x000fe20000000000 */
[----:B------:R-:W-:-:S02]  /*3390*/  UMOV UR39, 0x4400490 ;  /* 0x0440049000277882 */ /* 0x000fc40000000000 */
[----:B------:R-:W-:Y:S02]  /*33a0*/  UIADD3 UR4, UPT, UPT, UR26, 0x8800, URZ ;  /* 0x000088001a047890 */ /* 0x000fe4000fffe0ff */
[----:B------:R-:W-:Y:S02]  /*33b0*/  UIADD3 UR6, UPT, UPT, UR26, 0x10800, URZ ;  /* 0x000108001a067890 */ /* 0x000fe4000fffe0ff */
[----:B---3--:R-:W-:Y:S01]  /*33c0*/  UIADD3 UR5, UPT, UPT, UR5, 0x3f, URZ ;  /* 0x0000003f05057890 */ /* 0x008fe2000fffe0ff */
[----:B-1----:R-:W1:Y:S01]  /*33d0*/  LDS R0, [UR26+0x140] ;  /* 0x0001401aff007984 */ /* 0x002e620008000800 */
[----:B------:R-:W-:Y:S01]  /*33e0*/  UMOV UR36, 0x0 ;  /* 0x0000000000247882 */ /* 0x000fe20000000000 */
[----:B------:R-:W-:Y:S01]  /*33f0*/  UMOV UR37, 0x4400490 ;  /* 0x0440049000257882 */ /* 0x000fe20000000000 */
[----:B------:R-:W-:Y:S02]  /*3400*/  USHF.R.S32.HI UR40, URZ, 0x1f, UR5 ;  /* 0x0000001fff287899 */ /* 0x000fe40008011405 */
[----:B----4-:R-:W-:-:S02]  /*3410*/  UISETP.GE.AND UP4, UPT, UR7, 0x1, UPT ;  /* 0x000000010700788c */ /* 0x010fc4000bf86270 */
[----:B------:R-:W-:Y:S02]  /*3420*/  ULEA.HI UR40, UR40, UR5, URZ, 0x6 ;  /* 0x0000000528287291 */ /* 0x000fe4000f8f30ff */
[----:B------:R-:W-:Y:S02]  /*3430*/  USHF.R.U32.HI UR5, URZ, 0x4, UR4 ;  /* 0x00000004ff057899 */ /* 0x000fe40008011604 */
[----:B------:R-:W-:Y:S02]  /*3440*/  USHF.R.S32.HI UR40, URZ, 0x6, UR40 ;  /* 0x00000006ff287899 */ /* 0x000fe40008011428 */
[----:B------:R-:W-:Y:S02]  /*3450*/  USHF.R.U32.HI UR4, URZ, 0x4, UR6 ;  /* 0x00000004ff047899 */ /* 0x000fe40008011606 */
[----:B------:R-:W-:Y:S02]  /*3460*/  UISETP.LT.AND UP0, UPT, UR40, 0x1, UPT ;  /* 0x000000012800788c */ /* 0x000fe4000bf01270 */
[----:B------:R-:W-:-:S02]  /*3470*/  ULOP3.LUT UR5, UR5, 0x3fff, URZ, 0xc0, !UPT ;  /* 0x00003fff05057892 */ /* 0x000fc4000f8ec0ff */
[----:B------:R-:W-:Y:S02]  /*3480*/  ULOP3.LUT UR4, UR4, 0x3fff, URZ, 0xc0, !UPT ;  /* 0x00003fff04047892 */ /* 0x000fe4000f8ec0ff */
[----:B------:R-:W-:Y:S02]  /*3490*/  USEL UR41, UR40, 0x1, !UP0 ;  /* 0x0000000128297887 */ /* 0x000fe4000c000000 */
[----:B------:R-:W-:Y:S02]  /*34a0*/  ULOP3.LUT UR28, UR5, 0x10000, URZ, 0xfc, !UPT ;  /* 0x00010000051c7892 */ /* 0x000fe4000f8efcff */
[----:B------:R-:W-:Y:S02]  /*34b0*/  ULOP3.LUT UR29, UR4, 0x10000, URZ, 0xfc, !UPT ;  /* 0x00010000041d7892 */ /* 0x000fe4000f8efcff */
[----:B------:R-:W-:Y:S01]  /*34c0*/  UIADD3 UR41, UPT, UPT, -UR41, URZ, URZ ;  /* 0x000000ff29297290 */ /* 0x000fe2000fffe1ff */
[----:B------:R-:W-:Y:S01]  /*34d0*/  UMOV UR34, 0x0 ;  /* 0x0000000000227882 */ /* 0x000fe20000000000 */
[----:B------:R-:W-:Y:S01]  /*34e0*/  UMOV UR35, 0x4400490 ;  /* 0x0440049000237882 */ /* 0x000fe20000000000 */
[----:B------:R-:W-:Y:S01]  /*34f0*/  UMOV UR32, 0x0 ;  /* 0x0000000000207882 */ /* 0x000fe20000000000 */
[----:B------:R-:W-:Y:S01]  /*3500*/  UMOV UR33, 0x4400490 ;  /* 0x0440049000217882 */ /* 0x000fe20000000000 */
[----:B-1----:R-:W-:-:S15]  /*3510*/  R2UR UR42, R0 ;  /* 0x00000000002a72ca */ /* 0x002fde00000e0000 */
.L_x_66:
[----:B------:R-:W-:Y:S02]  /*3520*/  LEA R0, R10, UR26, 0x3 ;  /* 0x0000001a0a007c11 */ /* 0x000fe4000f8e18ff */
[----:B------:R-:W-:Y:S02]  /*3530*/  SHF.L.U32 R5, R9, 0x1f, RZ ;  /* 0x0000001f09057819 */ /* 0x000fe400000006ff */
[----:B------:R-:W-:Y:S01]  /*3540*/  PLOP3.LUT P0, PT, PT, PT, UP4, 0x80, 0x8 ;  /* 0x000000000008781c */ /* 0x000fe20003f0f048 */
[----:B------:R-:W-:Y:S01]  /*3550*/  VIADD R3, R0, 0xa0 ;  /* 0x000000a000037836 */ /* 0x000fe20000000000 */
[----:B-1----:R-:W1:Y:S02]  /*3560*/  SYNCS.PHASECHK.TRANS64.TRYWAIT P1, [R0+URZ+0x90], R5 ;  /* 0x00009005000075a7 */ /* 0x002e6400080211ff */
[----:B-1-3--:R-:W-:Y:S09]  /*3570*/  @!P1 BRA `(.L_x_60) ;  /* 0x0000006400709947 */ /* 0x00aff20003800000 */
.L_x_153:
[----:B------:R-:W-:Y:S01]  /*3580*/  LEA R4, R10, UR26, 0x4 ;  /* 0x0000001a0a047c11 */ /* 0x000fe2000f8e20ff */
[----:B------:R-:W-:Y:S01]  /*3590*/  @UP4 ULEA UR4, UR24, UR26, 0x3 ;  /* 0x0000001a18044291 */ /* 0x000fe2000f8e18ff */
[----:B------:R-:W-:Y:S01]  /*35a0*/  PLOP3.LUT P2, PT, PT, PT, PT, 0x80, 0x8 ;  /* 0x000000000008781c */ /* 0x000fe20003f4f070 */
[----:B------:R-:W-:Y:S01]  /*35b0*/  ULEA UR31, UR30, UR26, 0x3 ;  /* 0x0000001a1e1f7291 */ /* 0x000fe2000f8e18ff */
[----:B------:R-:W-:Y:S02]  /*35c0*/  PRMT R3, RZ, 0x654, R3 ;  /* 0x00000654ff037816 */ /* 0x000fe40000000003 */
[----:B-1----:R-:W1:Y:S01]  /*35d0*/  LDS.128 R4, [R4+0x120] ;  /* 0x0001200004047984 */ /* 0x002e620000000c00 */
[----:B------:R-:W-:Y:S02]  /*35e0*/  @P0 SHF.L.U32 R2, R8, 0x1f, RZ ;  /* 0x0000001f08020819 */ /* 0x000fe400000006ff */
[----:B------:R-:W-:Y:S01]  /*35f0*/  SHF.L.U32 R0, R11, 0x1f, RZ ;  /* 0x0000001f0b007819 */ /* 0x000fe200000006ff */
[----:B------:R-:W-:Y:S01]  /*3600*/  @!PT LDS RZ, [RZ] ;  /* 0x00000000fffff984 */ /* 0x000fe20000000800 */
[----:B------:R-:W-:Y:S01]  /*3610*/  @!PT LDS RZ, [RZ] ;  /* 0x00000000fffff984 */ /* 0x000fe20000000800 */
[----:B------:R-:W-:Y:S01]  /*3620*/  @!PT LDS RZ, [RZ] ;  /* 0x00000000fffff984 */ /* 0x000fe20000000800 */
[----:B------:R-:W-:Y:S01]  /*3630*/  @!PT LDS RZ, [RZ] ;  /* 0x00000000fffff984 */ /* 0x000fe20000000800 */
[----:B------:R2:W-:Y:S06]  /*3640*/  MEMBAR.ALL.CTA ;  /* 0x0000000000007992 */ /* 0x0005ec0000008000 */
[----:B--2---:R-:W2:Y:S02]  /*3650*/  FENCE.VIEW.ASYNC.S ;  /* 0x00000000000073c6 */ /* 0x004ea40000000000 */
[----:B--2---:R2:W-:Y:S01]  /*3660*/  SYNCS.ARRIVE.TRANS64.RED.A1T0 RZ, [R3+URZ], RZ ;  /* 0x000000ff03ff79a7 */ /* 0x0045e200081004ff */
[----:B------:R2:W3:Y:S01]  /*3670*/  @P0 SYNCS.PHASECHK.TRANS64.TRYWAIT P2, [UR4], R2 ;  /* 0x00000002ff0005a7 */ /* 0x0004e20008041104 */
[----:B------:R-:W-:Y:S01]  /*3680*/  ULEA.HI UR4, UR30, UR30, URZ, 0x1 ;  /* 0x0000001e1e047291 */ /* 0x000fe2000f8f08ff */
[----:B-1----:R-:W-:-:S03]  /*3690*/  LOP3.LUT P1, RZ, R6, 0x1, RZ, 0xc0, !PT ;  /* 0x0000000106ff7812 */ /* 0x002fc6000782c0ff */
[----:B------:R-:W-:Y:S02]  /*36a0*/  USHF.L.U32 UR11, UR4, 0x7, URZ ;  /* 0x00000007040b7899 */ /* 0x000fe400080006ff */
[----:B------:R-:W-:Y:S02]  /*36b0*/  ULOP3.LUT UR4, UR4, 0xffe, URZ, 0xc0, !UPT ;  /* 0x00000ffe04047892 */ /* 0x000fe4000f8ec0ff */
[----:B------:R-:W-:Y:S02]  /*36c0*/  ULOP3.LUT UR11, UR11, 0xffffff00, URZ, 0xc0, !UPT ;  /* 0xffffff000b0b7892 */ /* 0x000fe4000f8ec0ff */
[----:B------:R-:W-:Y:S02]  /*36d0*/  UIADD3 UR4, UPT, UPT, -UR4, UR30, URZ ;  /* 0x0000001e04047290 */ /* 0x000fe4000fffe1ff */
[----:B------:R-:W-:Y:S01]  /*36e0*/  UIADD3 UR11, UPT, UPT, UR42, UR11, URZ ;  /* 0x0000000b2a0b7290 */ /* 0x000fe2000fffe0ff */
[----:B------:R-:W1:Y:S03]  /*36f0*/  SYNCS.PHASECHK.TRANS64.TRYWAIT P0, [UR31+0xd0], R0 ;  /* 0x0000d000ff0075a7 */ /* 0x000e66000800111f */
[----:B------:R-:W-:Y:S01]  /*3700*/  ULEA UR11, UR4, UR11, 0x14 ;  /* 0x0000000b040b7291 */ /* 0x000fe2000f8ea0ff */
[----:B-123--:R-:W-:Y:S11]  /*3710*/  @!P0 BRA `(.L_x_61) ;  /* 0x00000064001c8947 */ /* 0x00eff60003800000 */
.L_x_155:
[----:B------:R-:W-:Y:S01]  /*3720*/  IADD3 R10, PT, PT, R10, 0x1, RZ ;  /* 0x000000010a0a7810 */ /* 0x000fe20007ffe0ff */
[----:B------:R-:W-:Y:S06]  /*3730*/  BRA.U !UP4, `(.L_x_62) ;  /* 0x000000010cc07547 */ /* 0x000fec000b800000 */
[----:B------:R-:W-:Y:S01]  /*3740*/  UPLOP3.LUT UP2, UPT, UPT, UPT, UPT, 0x40, 0x4 ;  /* 0x000000000004789c */ /* 0x000fe20003f4e870 */
[----:B------:R-:W-:Y:S01]  /*3750*/  UMOV UR23, UR41 ;  /* 0x0000002900177c82 */ /* 0x000fe20008000000 */
[----:B------:R-:W-:Y:S01]  /*3760*/  UMOV UR22, UR40 ;  /* 0x0000002800167c82 */ /* 0x000fe20008000000 */
[----:B------:R-:W-:-:S08]  /*3770*/  UMOV UR10, UR24 ;  /* 0x00000018000a7c82 */ /* 0x000fd00008000000 */
.L_x_65:
[----:B------:R-:W-:Y:S02]  /*3780*/  UIADD3 UR23, UPT, UPT, UR23, 0x1, URZ ;  /* 0x0000000117177890 */ /* 0x000fe4000fffe0ff */
[----:B--2---:R-:W-:Y:S02]  /*3790*/  ULEA UR5, UR10, UR26, 0x3 ;  /* 0x0000001a0a057291 */ /* 0x004fe4000f8e18ff */
[----:B------:R-:W-:Y:S01]  /*37a0*/  UISETP.NE.AND UP3, UPT, UR23, URZ, UPT ;  /* 0x000000ff1700728c */ /* 0x000fe2000bf65270 */
[----:B---3--:R-:W-:Y:S10]  /*37b0*/  @P2 BRA `(.L_x_63) ;  /* 0x00000000000c2947 */ /* 0x008ff40003800000 */
[----:B-1----:R-:W-:Y:S04]  /*37c0*/  SHF.L.U32 R3, R8, 0x1f, RZ ;  /* 0x0000001f08037819 */ /* 0x002fe800000006ff */
[----:B------:R-:W1:Y:S02]  /*37d0*/  SYNCS.PHASECHK.TRANS64.TRYWAIT P0, [UR5], R3 ;  /* 0x00000003ff0075a7 */ /* 0x000e640008001105 */
[----:B-1----:R-:W-:Y:S05]  /*37e0*/  @!P0 BRA `(.L_x_64) ;  /* 0x0000006400008947 */ /* 0x002fea0003800000 */
.L_x_63:
[----:B------:R-:W-:Y:S01]  /*37f0*/  UISETP.NE.AND UP0, UPT, UR22, 0x1, UPT ;  /* 0x000000011600788c */ /* 0x000fe2000bf05270 */
[----:B------:R-:W-:Y:S01]  /*3800*/  PLOP3.LUT P2, PT, PT, PT, PT, 0x80, 0x8 ;  /* 0x000000000008781c */ /* 0x000fe20003f4f070 */
[----:B------:R-:W-:Y:S02]  /*3810*/  UIADD3 UR4, UPT, UPT, UR10, 0x1, URZ ;  /* 0x000000010a047890 */ /* 0x000fe4000fffe0ff */
[----:B------:R-:W-:Y:S02]  /*3820*/  UIADD3 UR25, UPT, UPT, UR5, 0x20, URZ ;  /* 0x0000002005197890 */ /* 0x000fe4000fffe0ff */
[----:B------:R-:W-:Y:S01]  /*3830*/  UISETP.NE.AND UP1, UPT, UR4, 0x4, UPT ;  /* 0x000000040400788c */ /* 0x000fe2000bf25270 */
[----:B------:R-:W-:Y:S01]  /*3840*/  PLOP3.LUT P0, PT, PT, PT, UP0, 0x80, 0x8 ;  /* 0x000000000008781c */ /* 0x000fe20003f0f008 */
[----:B------:R-:W-:Y:S02]  /*3850*/  UIADD3 UR22, UPT, UPT, UR22, -0x1, URZ ;  /* 0xffffffff16167890 */ /* 0x000fe4000fffe0ff */
[----:B------:R-:W-:Y:S02]  /*3860*/  USEL UR6, URZ, 0x1, UP1 ;  /* 0x00000001ff067887 */ /* 0x000fe40008800000 */
[----:B------:R-:W-:Y:S01]  /*3870*/  USEL UR24, UR4, URZ, UP1 ;  /* 0x000000ff04187287 */ /* 0x000fe20008800000 */
[----:B------:R-:W-:Y:S01]  /*3880*/  UMOV UR7, 0x40004040 ;  /* 0x4000404000077882 */ /* 0x000fe20000000000 */
[----:B------:R-:W-:Y:S02]  /*3890*/  UMOV UR5, 0x40004040 ;  /* 0x4000404000057882 */ /* 0x000fe40000000000 */
[----:B------:R-:W-:Y:S01]  /*38a0*/  @UP0 ULEA UR4, UR24, UR26, 0x3 ;  /* 0x0000001a18040291 */ /* 0x000fe2000f8e18ff */
[----:B------:R-:W-:Y:S01]  /*38b0*/  LOP3.LUT R8, R8, UR6, RZ, 0x3c, !PT ;  /* 0x0000000608087c12 */ /* 0x000fe2000f8e3cff */
[----:B------:R-:W-:Y:S01]  /*38c0*/  ULEA UR6, UR10, UR29, 0xb ;  /* 0x0000001d0a067291 */ /* 0x000fe2000f8e58ff */
[----:B------:R-:W-:Y:S02]  /*38d0*/  UMOV UR21, 0x40004040 ;  /* 0x4000404000157882 */ /* 0x000fe40000000000 */
[----:B-1----:R-:W-:Y:S01]  /*38e0*/  @P0 SHF.L.U32 R0, R8, 0x1f, RZ ;  /* 0x0000001f08000819 */ /* 0x002fe200000006ff */
[----:B------:R-:W-:Y:S02]  /*38f0*/  UIADD3 UR20, UPT, UPT, UR6, 0x2, URZ ;  /* 0x0000000206147890 */ /* 0x000fe4000fffe0ff */
[----:B------:R-:W-:Y:S01]  /*3900*/  UIADD3 UR16, UPT, UPT, UR6, 0x4, URZ ;  /* 0x0000000406107890 */ /* 0x000fe2000fffe0ff */
[----:B------:R2:W3:Y:S01]  /*3910*/  @P0 SYNCS.PHASECHK.TRANS64.TRYWAIT P2, [UR4], R0 ;  /* 0x00000000ff0005a7 */ /* 0x0004e20008041104 */
[----:B------:R-:W-:Y:S02]  /*3920*/  ULEA UR4, UR10, UR28, 0x9 ;  /* 0x0000001c0a047291 */ /* 0x000fe4000f8e48ff */
[----:B------:R-:W-:Y:S02]  /*3930*/  UIADD3 UR12, UPT, UPT, UR6, 0x6, URZ ;  /* 0x00000006060c7890 */ /* 0x000fe4000fffe0ff */
[----:B------:R-:W-:Y:S02]  /*3940*/  UIADD3 UR18, UPT, UPT, UR4, 0x2, URZ ;  /* 0x0000000204127890 */ /* 0x000fe4000fffe0ff */
[----:B------:R-:W-:Y:S02]  /*3950*/  UIADD3 UR14, UPT, UPT, UR4, 0x4, URZ ;  /* 0x00000004040e7890 */ /* 0x000fe4000fffe0ff */
[----:B------:R-:W-:Y:S01]  /*3960*/  UIADD3 UR8, UPT, UPT, UR4, 0x6, URZ ;  /* 0x0000000604087890 */ /* 0x000fe2000fffe0ff */
[----:B------:R2:W-:Y:S01]  /*3970*/  UTCHMMA gdesc[UR4], gdesc[UR6], tmem[UR11], tmem[UR38], idesc[UR39], UP2 ;  /* 0x00ff2606040075ea */ /* 0x0005e2000900000b */
[----:B------:R-:W-:Y:S01]  /*3980*/  UPLOP3.LUT UP2, UPT, UPT, UPT, UPT, 0x80, 0x8 ;  /* 0x000000000008789c */ /* 0x000fe20003f4f070 */
[----:B------:R-:W-:Y:S01]  /*3990*/  UMOV UR19, 0x40004040 ;  /* 0x4000404000137882 */ /* 0x000fe20000000000 */
[----:B------:R-:W-:Y:S01]  /*39a0*/  UMOV UR17, 0x40004040 ;  /* 0x4000404000117882 */ /* 0x000fe20000000000 */
[----:B------:R2:W-:Y:S01]  /*39b0*/  UTCHMMA gdesc[UR18], gdesc[UR20], tmem[UR11], tmem[UR36], idesc[UR37], UPT ;  /* 0x00ff2414120075ea */ /* 0x0005e2000b80000b */
[----:B------:R-:W-:Y:S01]  /*39c0*/  UMOV UR15, 0x40004040 ;  /* 0x40004040000f7882 */ /* 0x000fe20000000000 */
[----:B------:R-:W-:Y:S01]  /*39d0*/  UMOV UR13, 0x40004040 ;  /* 0x40004040000d7882 */ /* 0x000fe20000000000 */
[----:B------:R-:W-:Y:S01]  /*39e0*/  UMOV UR9, 0x40004040 ;  /* 0x4000404000097882 */ /* 0x000fe20000000000 */
[----:B------:R2:W-:Y:S01]  /*39f0*/  UTCHMMA gdesc[UR14], gdesc[UR16], tmem[UR11], tmem[UR34], idesc[UR35], UPT ;  /* 0x00ff22100e0075ea */ /* 0x0005e2000b80000b */
[----:B------:R2:W-:Y:S01]  /*3a00*/  UTCHMMA gdesc[UR8], gdesc[UR12], tmem[UR11], tmem[UR32], idesc[UR33], UPT ;  /* 0x00ff200c080075ea */ /* 0x0005e2000b80000b */
[----:B------:R2:W-:Y:S01]  /*3a10*/  UTCBAR.MULTICAST [UR25], URZ, UR27 ;  /* 0x000000ff190073e9 */ /* 0x0005e2000800081b */
[----:B------:R-:W-:Y:S01]  /*3a20*/  UMOV UR10, UR24 ;  /* 0x00000018000a7c82 */ /* 0x000fe20008000000 */
[----:B------:R-:W-:Y:S05]  /*3a30*/  BRA.U UP3, `(.L_x_65) ;  /* 0xfffffffd03507547 */ /* 0x000fea000b83ffff */
.L_x_62:
[----:B--2---:R-:W-:Y:S01]  /*3a40*/  UIADD3 UR4, UPT, UPT, UR30, 0x1, URZ ;  /* 0x000000011e047890 */ /* 0x004fe2000fffe0ff */
[C---:B------:R-:W-:Y:S01]  /*3a50*/  ISETP.NE.AND P0, PT, R10.reuse, 0x2, PT ;  /* 0x000000020a00780c */ /* 0x040fe20003f05270 */
[----:B------:R-:W-:Y:S02]  /*3a60*/  UIADD3 UR5, UPT, UPT, UR31, 0xb0, URZ ;  /* 0x000000b01f057890 */ /* 0x000fe4000fffe0ff */
[----:B------:R-:W-:Y:S01]  /*3a70*/  UISETP.NE.AND UP0, UPT, UR4, 0x4, UPT ;  /* 0x000000040400788c */ /* 0x000fe2000bf05270 */
[----:B-1----:R-:W-:Y:S02]  /*3a80*/  SEL R0, RZ, 0x1, P0 ;  /* 0x00000001ff007807 */ /* 0x002fe40000000000 */
[----:B------:R-:W-:Y:S01]  /*3a90*/  SEL R10, R10, RZ, P0 ;  /* 0x000000ff0a0a7207 */ /* 0x000fe20000000000 */
[----:B------:R-:W-:Y:S01]  /*3aa0*/  USEL UR6, URZ, 0x1, UP0 ;  /* 0x00000001ff067887 */ /* 0x000fe20008000000 */
[----:B------:R-:W-:Y:S01]  /*3ab0*/  LOP3.LUT R9, R9, R0, RZ, 0x3c, !PT ;  /* 0x0000000009097212 */ /* 0x000fe200078e3cff */
[----:B------:R-:W-:Y:S01]  /*3ac0*/  USEL UR30, UR4, URZ, UP0 ;  /* 0x000000ff041e7287 */ /* 0x000fe20008000000 */
[----:B------:R1:W-:Y:S03]  /*3ad0*/  UTCBAR [UR5], URZ ;  /* 0x000000ff050073e9 */ /* 0x0003e600080000ff */
[----:B------:R-:W-:Y:S01]  /*3ae0*/  LOP3.LUT R11, R11, UR6, RZ, 0x3c, !PT ;  /* 0x000000060b0b7c12 */ /* 0x000fe2000f8e3cff */
[----:B------:R-:W-:Y:S07]  /*3af0*/  @P1 BRA `(.L_x_66) ;  /* 0xfffffff800881947 */ /* 0x000fee000383ffff */
[----:B------:R-:W2:Y:S01]  /*3b00*/  S2UR UR8, SR_CgaCtaId ;  /* 0x00000000000879c3 */ /* 0x000ea20000008800 */
[----:B------:R-:W-:Y:S01]  /*3b10*/  ELECT P0, URZ, PT ;  /* 0x0000000000ff782f */ /* 0x000fe20003800000 */
[----:B------:R-:W-:Y:S01]  /*3b20*/  IMAD.MOV.U32 R0, RZ, RZ, 0x1 ;  /* 0x00000001ff007424 */ /* 0x000fe200078e00ff */
[----:B------:R-:W-:Y:S01]  /*3b30*/  UIADD3 UR26, UPT, UPT, UR26, 0xd0, URZ ;  /* 0x000000d01a1a7890 */ /* 0x000fe2000fffe0ff */
[----:B------:R-:W-:Y:S01]  /*3b40*/  SHF.L.U32 R3, R11, 0x1f, RZ ;  /* 0x0000001f0b037819 */ /* 0x000fe200000006ff */
[----:B------:R-:W-:-:S03]  /*3b50*/  UMOV UR4, 0x40 ;  /* 0x0000004000047882 */ /* 0x000fc60000000000 */
[----:B------:R-:W-:Y:S01]  /*3b60*/  UVIRTCOUNT.DEALLOC.SMPOOL 0x80 ;  /* 0x000000800000784c */ /* 0x000fe20000000000 */
[----:B--2---:R-:W-:Y:S02]  /*3b70*/  ULEA UR8, UR8, UR4, 0x18 ;  /* 0x0000000408087291 */ /* 0x004fe4000f8ec0ff */
[----:B------:R-:W-:-:S07]  /*3b80*/  ULEA UR4, UR30, UR26, 0x3 ;  /* 0x0000001a1e047291 */ /* 0x000fce000f8e18ff */
[----:B------:R2:W-:Y:S02]  /*3b90*/  @P0 STS.U8 [UR8+0x1c], R0 ;  /* 0x00001c00ff000988 */ /* 0x0005e40008000008 */
[----:B------:R-:W4:Y:S02]  /*3ba0*/  SYNCS.PHASECHK.TRANS64.TRYWAIT P0, [UR4], R3 ;  /* 0x00000003ff0075a7 */ /* 0x000f240008001104 */
[----:B--2-4-:R-:W-:Y:S05]  /*3bb0*/  @!P0 BRA `(.L_x_67) ;  /* 0x0000006000248947 */ /* 0x014fea0003800000 */
.L_x_158:
[----:B------:R-:W-:-:S04]  /*3bc0*/  UIADD3 UR4, UPT, UPT, UR30, 0x1, URZ ;  /* 0x000000011e047890 */ /* 0x000fc8000fffe0ff */
[----:B------:R-:W-:-:S04]  /*3bd0*/  UISETP.NE.AND UP0, UPT, UR4, 0x4, UPT ;  /* 0x000000040400788c */ /* 0x000fc8000bf05270 */
[----:B------:R-:W-:Y:S02]  /*3be0*/  USEL UR6, URZ, 0x1, UP0 ;  /* 0x00000001ff067887 */ /* 0x000fe40008000000 */
[----:B------:R-:W-:-:S04]  /*3bf0*/  USEL UR4, UR4, URZ, UP0 ;  /* 0x000000ff04047287 */ /* 0x000fc80008000000 */
[----:B-1----:R-:W-:Y:S01]  /*3c00*/  ULEA UR5, UR4, UR26, 0x3 ;  /* 0x0000001a04057291 */ /* 0x002fe2000f8e18ff */
[----:B------:R-:W-:-:S04]  /*3c10*/  LOP3.LUT R2, R11, UR6, RZ, 0x3c, !PT ;  /* 0x000000060b027c12 */ /* 0x000fc8000f8e3cff */
[----:B--2---:R-:W-:-:S04]  /*3c20*/  SHF.L.U32 R3, R2, 0x1f, RZ ;  /* 0x0000001f02037819 */ /* 0x004fc800000006ff */
[----:B------:R-:W1:Y:S02]  /*3c30*/  SYNCS.PHASECHK.TRANS64.TRYWAIT P0, [UR5], R3 ;  /* 0x00000003ff0075a7 */ /* 0x000e640008001105 */
[----:B-1----:R-:W-:Y:S05]  /*3c40*/  @!P0 BRA `(.L_x_68) ;  /* 0x0000006000188947 */ /* 0x002fea0003800000 */
.L_x_160:
        /* <DEDUP_REMOVED lines=9> */
.L_x_162:
[----:B------:R-:W-:-:S04]  /*3ce0*/  UIADD3 UR4, UPT, UPT, UR4, 0x1, URZ ;  /* 0x0000000104047890 */ /* 0x000fc8000fffe0ff */
[----:B------:R-:W-:-:S04]  /*3cf0*/  UISETP.NE.AND UP0, UPT, UR4, 0x4, UPT ;  /* 0x000000040400788c */ /* 0x000fc8000bf05270 */
[----:B------:R-:W-:Y:S02]  /*3d00*/  USEL UR5, URZ, 0x1, UP0 ;  /* 0x00000001ff057887 */ /* 0x000fe40008000000 */
[----:B------:R-:W-:-:S04]  /*3d10*/  USEL UR4, UR4, URZ, UP0 ;  /* 0x000000ff04047287 */ /* 0x000fc80008000000 */
[----:B------:R-:W-:Y:S01]  /*3d20*/  ULEA UR4, UR4, UR26, 0x3 ;  /* 0x0000001a04047291 */ /* 0x000fe2000f8e18ff */
[----:B-1----:R-:W-:-:S04]  /*3d30*/  LOP3.LUT R3, R2, UR5, RZ, 0x3c, !PT ;  /* 0x0000000502037c12 */ /* 0x002fc8000f8e3cff */
[----:B------:R-:W-:-:S04]  /*3d40*/  SHF.L.U32 R3, R3, 0x1f, RZ ;  /* 0x0000001f03037819 */ /* 0x000fc800000006ff */
[----:B------:R-:W1:Y:S02]  /*3d50*/  SYNCS.PHASECHK.TRANS64.TRYWAIT P0, [UR4], R3 ;  /* 0x00000003ff0075a7 */ /* 0x000e640008001104 */
[----:B-1----:R-:W-:Y:S05]  /*3d60*/  @!P0 BRA `(.L_x_70) ;  /* 0x0000006000008947 */ /* 0x002fea0003800000 */
.L_x_164:
[----:B------:R-:W-:Y:S01]  /*3d70*/  NOP ;  /* 0x0000000000007918 */ /* 0x000fe20000000000 */
[----:B-1----:R-:W1:Y:S01]  /*3d80*/  LDS R0, [UR8+0x14] ;  /* 0x00001408ff007984 */ /* 0x002e620008000800 */
[----:B------:R-:W-:Y:S01]  /*3d90*/  ULOP3.LUT UR4, UR42, 0xffff, URZ, 0xc0, !UPT ;  /* 0x0000ffff2a047892 */ /* 0x000fe2000f8ec0ff */
[----:B------:R-:W-:Y:S01]  /*3da0*/  UMOV UR5, 0xffff ;  /* 0x0000ffff00057882 */ /* 0x000fe20000000000 */
[----:B------:R-:W-:Y:S02]  /*3db0*/  UMOV UR6, 0x1 ;  /* 0x0000000100067882 */ /* 0x000fe40000000000 */
[----:B------:R-:W-:-:S04]  /*3dc0*/  USHF.R.U32.HI UR4, URZ, 0x5, UR4 ;  /* 0x00000005ff047899 */ /* 0x000fc80008011604 */
[----:B------:R-:W-:Y:S02]  /*3dd0*/  USHF.L.U32 UR5, UR5, UR4, URZ ;  /* 0x0000000405057299 */ /* 0x000fe400080006ff */
[----:B------:R-:W-:-:S04]  /*3de0*/  USHF.L.U32 UR4, UR6, UR4, URZ ;  /* 0x0000000406047299 */ /* 0x000fc800080006ff */
[----:B-1----:R-:W-:-:S04]  /*3df0*/  LOP3.LUT R0, R0, UR5, RZ, 0xc0, !PT ;  /* 0x0000000500007c12 */ /* 0x002fc8000f8ec0ff */
[----:B------:R-:W-:-:S13]  /*3e00*/  ISETP.NE.AND P0, PT, R0, UR5, PT ;  /* 0x0000000500007c0c */ /* 0x000fda000bf05270 */
[----:B------:R-:W-:Y:S05]  /*3e10*/  @P0 BRA `(.L_x_71) ;  /* 0x0000000000580947 */ /* 0x000fea0003800000 */
[----:B------:R-:W1:Y:S02]  /*3e20*/  LDS R0, [UR8+0x18] ;  /* 0x00001808ff007984 */ /* 0x000e640008000800 */
[----:B-1----:R-:W-:-:S04]  /*3e30*/  LOP3.LUT R0, R0, UR4, RZ, 0xc0, !PT ;  /* 0x0000000400007c12 */ /* 0x002fc8000f8ec0ff */
[----:B------:R-:W-:-:S13]  /*3e40*/  ISETP.NE.AND P0, PT, R0, UR4, PT ;  /* 0x0000000400007c0c */ /* 0x000fda000bf05270 */
[----:B------:R-:W-:Y:S05]  /*3e50*/  @P0 BRA `(.L_x_72) ;  /* 0x00000000003c0947 */ /* 0x000fea0003800000 */
[----:B------:R-:W1:Y:S01]  /*3e60*/  S2R R2, SR_LANEID ;  /* 0x0000000000027919 */ /* 0x000e620000000000 */
[----:B------:R-:W-:Y:S01]  /*3e70*/  ULOP3.LUT UR5, URZ, UR5, URZ, 0x33, !UPT ;  /* 0x00000005ff057292 */ /* 0x000fe2000f8e33ff */
[----:B------:R-:W-:Y:S01]  /*3e80*/  LOP3.LUT R4, RZ, UR4, RZ, 0x33, !PT ;  /* 0x00000004ff047c12 */ /* 0x000fe2000f8e33ff */
[----:B------:R-:W-:Y:S02]  /*3e90*/  VOTEU.ANY UR4, UPT, PT ;  /* 0x0000000000047886 */ /* 0x000fe400038e0100 */
[----:B------:R-:W-:Y:S01]  /*3ea0*/  UFLO.U32 UR4, UR4 ;  /* 0x00000004000472bd */ /* 0x000fe200080e0000 */
[----:B------:R-:W2:Y:S01]  /*3eb0*/  REDUX UR6, R4 ;  /* 0x00000000040673c4 */ /* 0x000ea20000000000 */
[----:B------:R-:W-:-:S06]  /*3ec0*/  IMAD.U32 R0, RZ, RZ, UR5 ;  /* 0x00000005ff007e24 */ /* 0x000fcc000f8e00ff */
[----:B------:R4:W-:Y:S01]  /*3ed0*/  UTCATOMSWS.AND URZ, UR5 ;  /* 0x0000000500ff79e3 */ /* 0x0009e20008000000 */
[----:B------:R-:W3:Y:S01]  /*3ee0*/  REDUX UR7, R0 ;  /* 0x00000000000773c4 */ /* 0x000ee20000000000 */
[----:B-1----:R-:W-:Y:S01]  /*3ef0*/  ISETP.EQ.U32.AND P0, PT, R2, UR4, PT ;  /* 0x0000000402007c0c */ /* 0x002fe2000bf02070 */
[----:B--2---:R-:W-:Y:S01]  /*3f00*/  IMAD.U32 R2, RZ, RZ, UR6 ;  /* 0x00000006ff027e24 */ /* 0x004fe2000f8e00ff */
[----:B---3--:R-:W-:-:S11]  /*3f10*/  MOV R3, UR7 ;  /* 0x0000000700037c02 */ /* 0x008fd60008000f00 */
[----:B------:R4:W-:Y:S04]  /*3f20*/  @P0 ATOMS.AND RZ, [UR8+0x14], R3 ;  /* 0x00001403ffff098c */ /* 0x0009e8000a800008 */
[----:B------:R4:W-:Y:S01]  /*3f30*/  @P0 ATOMS.AND RZ, [UR8+0x18], R2 ;  /* 0x00001802ffff098c */ /* 0x0009e2000a800008 */
[----:B------:R-:W-:Y:S05]  /*3f40*/  BRA `(.L_x_73) ;  /* 0x0000000000147947 */ /* 0x000fea0003800000 */
.L_x_72:
[----:B------:R-:W-:Y:S02]  /*3f50*/  MOV R2, 0x3f70 ;  /* 0x00003f7000027802 */ /* 0x000fe40000000f00 */
[----:B---3-5:R-:W-:Y:S05]  /*3f60*/  CALL.REL.NOINC `($__internal_0_$__cuda_sm10x_tcgen05_guardrail_trap_col_being_dealloced_not_returned_by_alloc) ;  /* 0x0000006000e87944 */ /* 0x028fea0003c00000 */
[----:B------:R-:W-:Y:S05]  /*3f70*/  BRA `(.L_x_73) ;  /* 0x0000000000087947 */ /* 0x000fea0003800000 */
.L_x_71:
[----:B------:R-:W-:Y:S02]  /*3f80*/  MOV R2, 0x3fa0 ;  /* 0x00003fa000027802 */ /* 0x000fe40000000f00 */
[----:B---3-5:R-:W-:Y:S05]  /*3f90*/  CALL.REL.NOINC `($__internal_2_$__cuda_sm10x_tcgen05_guardrail_trap_unallocated_columns_being_dealloced) ;  /* 0x0000006000f47944 */ /* 0x028fea0003c00000 */
.L_x_73:
[----:B------:R-:W-:Y:S01]  /*3fa0*/  NOP ;  /* 0x0000000000007918 */ /* 0x000fe20000000000 */
[----:B----4-:R-:W-:Y:S05]  /*3fb0*/  EXIT ;  /* 0x000000000000794d */ /* 0x010fea0003800000 */
.L_x_55:
[----:B------:R-:W-:-:S09]  /*3fc0*/  UISETP.NE.OR UP0, UPT, UR17, 0x3, !UP3 ;  /* 0x000000031100788c */ /* 0x000fd2000df05670 */
[----:B------:R-:W-:Y:S05]  /*3fd0*/  BRA.U UP0, `(.L_x_74) ;  /* 0x00000011005c7547 */ /* 0x000fea000b800000 */
[----:B------:R-:W1:Y:S01]  /*3fe0*/  S2UR UR10, SR_CgaCtaId ;  /* 0x00000000000a79c3 */ /* 0x000e620000008800 */
[----:B------:R-:W2:Y:S01]  /*3ff0*/  LDCU UR31, c[0x0][0x370] ;  /* 0x00006e00ff1f77ac */ /* 0x000ea20008000800 */
[----:B------:R-:W-:Y:S02]  /*4000*/  HFMA2 R13, -RZ, RZ, 0, 0 ;  /* 0x00000000ff0d7431 */ /* 0x000fe400000001ff */
[----:B------:R-:W-:Y:S01]  /*4010*/  IMAD.MOV.U32 R15, RZ, RZ, 0x1 ;  /* 0x00000001ff0f7424 */ /* 0x000fe200078e00ff */
[----:B------:R-:W-:Y:S01]  /*4020*/  MOV R7, 0x2000 ;  /* 0x0000200000077802 */ /* 0x000fe20000000f00 */
[----:B------:R-:W2:Y:S01]  /*4030*/  LDCU.128 UR44, c[0x0][0xb10] ;  /* 0x00016200ff2c77ac */ /* 0x000ea20008000c00 */
[----:B------:R-:W-:Y:S01]  /*4040*/  IMAD.MOV.U32 R14, RZ, RZ, RZ ;  /* 0x000000ffff0e7224 */ /* 0x000fe200078e00ff */
[----:B------:R-:W3:Y:S01]  /*4050*/  LDC.64 R16, c[0x0][0x348] ;  /* 0x0000d200ff107b82 */ /* 0x000ee20000000a00 */
[----:B------:R-:W4:Y:S01]  /*4060*/  LDCU UR30, c[0x0][0x374] ;  /* 0x00006e80ff1e77ac */ /* 0x000f220008000800 */
[----:B------:R-:W1:Y:S06]  /*4070*/  LDCU UR15, c[0x0][0xb0c] ;  /* 0x00016180ff0f77ac */ /* 0x000e6c0008000800 */
[----:B------:R-:W3:Y:S01]  /*4080*/  LDC.64 R2, c[0x0][0x888] ;  /* 0x00022200ff027b82 */ /* 0x000ee20000000a00 */
[----:B------:R-:W3:Y:S01]  /*4090*/  LDCU UR49, c[0x0][0xb20] ;  /* 0x00016400ff3177ac */ /* 0x000ee20008000800 */
[----:B------:R-:W3:Y:S06]  /*40a0*/  LDCU UR4, c[0x0][0xb30] ;  /* 0x00016600ff0477ac */ /* 0x000eec0008000800 */
[----:B------:R-:W3:Y:S01]  /*40b0*/  LDC.64 R4, c[0x0][0x890] ;  /* 0x00022400ff047b82 */ /* 0x000ee20000000a00 */
[----:B------:R-:W-:Y:S01]  /*40c0*/  UMOV UR21, 0x400 ;  /* 0x0000040000157882 */ /* 0x000fe20000000000 */
[----:B--2---:R-:W-:-:S02]  /*40d0*/  UIMAD.WIDE.U32 UR6, UR31, UR44, URZ ;  /* 0x0000002c1f0672a5 */ /* 0x004fc4000f8e00ff */
[----:B----4-:R-:W-:Y:S02]  /*40e0*/  UIMAD.WIDE.U32 UR8, UR30, UR47, URZ ;  /* 0x0000002f1e0872a5 */ /* 0x010fe4000f8e00ff */
[----:B-1----:R-:W-:Y:S02]  /*40f0*/  ULEA UR21, UR10, UR21, 0x18 ;  /* 0x000000150a157291 */ /* 0x002fe4000f8ec0ff */
[----:B------:R-:W-:Y:S02]  /*4100*/  UPLOP3.LUT UP3, UPT, UPT, UPT, UPT, 0x40, 0x4 ;  /* 0x000000000004789c */ /* 0x000fe40003f6e870 */
[----:B------:R-:W-:Y:S02]  /*4110*/  UIADD3 UR37, UPT, UPT, UR21, 0x58, URZ ;  /* 0x0000005815257890 */ /* 0x000fe4000fffe0ff */
[----:B------:R-:W-:Y:S02]  /*4120*/  UIADD3 UR33, UPT, UPT, UR21, 0x40, URZ ;  /* 0x0000004015217890 */ /* 0x000fe4000fffe0ff */
[----:B------:R-:W-:-:S02]  /*4130*/  UIADD3 UR25, UPT, UPT, UR21, 0x48, URZ ;  /* 0x0000004815197890 */ /* 0x000fc4000fffe0ff */
[----:B------:R-:W-:Y:S01]  /*4140*/  UIADD3 UR17, UPT, UPT, UR21, 0x50, URZ ;  /* 0x0000005015117890 */ /* 0x000fe2000fffe0ff */
[----:B------:R-:W-:Y:S01]  /*4150*/  UMOV UR6, UR7 ;  /* 0x0000000700067c82 */ /* 0x000fe20008000000 */
[----:B------:R-:W-:Y:S01]  /*4160*/  UMOV UR41, UR9 ;  /* 0x0000000900297c82 */ /* 0x000fe20008000000 */
[----:B------:R-:W-:Y:S02]  /*4170*/  UISETP.GE.AND UP0, UPT, UR42, 0x1, UPT ;  /* 0x000000012a00788c */ /* 0x000fe4000bf06270 */
[----:B------:R-:W-:Y:S01]  /*4180*/  UISETP.NE.AND UP4, UPT, UR42, 0x1, UPT ;  /* 0x000000012a00788c */ /* 0x000fe2000bf85270 */
[----:B------:R-:W1:Y:S01]  /*4190*/  LDCU.64 UR22, c[0x0][0xb28] ;  /* 0x00016500ff1677ac */ /* 0x000e620008000a00 */
[----:B------:R-:W-:Y:S02]  /*41a0*/  UISETP.NE.AND UP6, UPT, UR15, 0x1, UPT ;  /* 0x000000010f00788c */ /* 0x000fe4000bfc5270 */
[----:B------:R-:W-:Y:S02]  /*41b0*/  UISETP.NE.AND UP5, UPT, UR46, 0x1, UPT ;  /* 0x000000012e00788c */ /* 0x000fe4000bfa5270 */
[----:B------:R-:W-:-:S02]  /*41c0*/  UPRMT UR37, UR10, 0x654, UR37 ;  /* 0x000006540a257896 */ /* 0x000fc40008000025 */
[----:B------:R-:W-:Y:S02]  /*41d0*/  USHF.R.U32.HI UR43, URZ, UR45, UR6 ;  /* 0x0000002dff2b7299 */ /* 0x000fe40008011606 */
[----:B------:R-:W-:Y:S02]  /*41e0*/  UPRMT UR40, UR10, 0x654, UR33 ;  /* 0x000006540a287896 */ /* 0x000fe40008000021 */
[----:B------:R-:W-:Y:S02]  /*41f0*/  UPRMT UR39, UR10, 0x654, UR25 ;  /* 0x000006540a277896 */ /* 0x000fe40008000019 */
[----:B------:R-:W-:Y:S02]  /*4200*/  UPRMT UR38, UR10, 0x654, UR17 ;  /* 0x000006540a267896 */ /* 0x000fe40008000011 */
[----:B---3--:R-:W-:Y:S02]  /*4210*/  USHF.R.U32.HI UR41, URZ, UR49, UR41 ;  /* 0x00000031ff297299 */ /* 0x008fe40008011629 */
[----:B------:R-:W-:-:S11]  /*4220*/  UISETP.NE.AND UP2, UPT, UR4, 0x1, UPT ;  /* 0x000000010400788c */ /* 0x000fd6000bf45270 */
.L_x_85:
[C---:B------:R-:W-:Y:S02]  /*4230*/  LEA R12, R14.reuse, UR21, 0x3 ;  /* 0x000000150e0c7c11 */ /* 0x040fe4000f8e18ff */
[----:B------:R-:W-:Y:S02]  /*4240*/  SHF.L.U32 R9, R13, 0x1f, RZ ;  /* 0x0000001f0d097819 */ /* 0x000fe400000006ff */
[----:B------:R-:W-:Y:S02]  /*4250*/  LEA R10, R14, UR21, 0x4 ;  /* 0x000000150e0a7c11 */ /* 0x000fe4000f8e20ff */
[----:B--2---:R-:W2:Y:S02]  /*4260*/  SYNCS.PHASECHK.TRANS64.TRYWAIT P0, [R12+URZ+0x90], R9 ;  /* 0x000090090c0075a7 */ /* 0x004ea400080011ff */
[----:B--2---:R-:W-:Y:S05]  /*4270*/  @!P0 BRA `(.L_x_75) ;  /* 0x0000005800d48947 */ /* 0x004fea0003800000 */
.L_x_165:
[----:B--2---:R-:W2:Y:S01]  /*4280*/  LDS.128 R8, [R10+0x120] ;  /* 0x000120000a087984 */ /* 0x004ea20000000c00 */
[----:B------:R-:W-:Y:S01]  /*4290*/  UISETP.GE.AND UP0, UPT, UR42, 0x1, UPT ;  /* 0x000000012a00788c */ /* 0x000fe2000bf06270 */
[----:B------:R-:W-:Y:S01]  /*42a0*/  @!PT LDS RZ, [RZ] ;  /* 0x00000000fffff984 */ /* 0x000fe20000000800 */
[----:B------:R-:W-:Y:S01]  /*42b0*/  @!PT LDS RZ, [RZ] ;  /* 0x00000000fffff984 */ /* 0x000fe20000000800 */
[----:B------:R-:W-:Y:S01]  /*42c0*/  @!PT LDS RZ, [RZ] ;  /* 0x00000000fffff984 */ /* 0x000fe20000000800 */
[----:B------:R-:W-:Y:S01]  /*42d0*/  @!PT LDS RZ, [RZ] ;  /* 0x00000000fffff984 */ /* 0x000fe20000000800 */
[----:B------:R3:W-:Y:S06]  /*42e0*/  MEMBAR.ALL.CTA ;  /* 0x0000000000007992 */ /* 0x0007ec0000008000 */
[----:B---3--:R-:W3:Y:S01]  /*42f0*/  FENCE.VIEW.ASYNC.S ;  /* 0x00000000000073c6 */ /* 0x008ee20000000000 */
[----:B--2---:R-:W-:Y:S11]  /*4300*/  LOP3.LUT P0, RZ, R10, 0x1, RZ, 0xc0, !PT ;  /* 0x000000010aff7812 */ /* 0x004ff6000780c0ff */
[----:B------:R-:W-:Y:S02]  /*4310*/  @!UPT UIADD3 URZ, UPT, UPT, URZ, URZ, URZ ;  /* 0x000000fffffff290 */ /* 0x000fe4000fffe0ff */
[----:B---3--:R-:W-:Y:S01]  /*4320*/  VOTEU.ANY UP1, P0 ;  /* 0x0000000000ff7886 */ /* 0x008fe20000020100 */
[----:B------:R-:W-:Y:S11]  /*4330*/  PLOP3.LUT P0, PT, PT, PT, UP1, 0x80, 0x8 ;  /* 0x000000000008781c */ /* 0x000ff60003f0f018 */
[----:B------:R-:W-:Y:S02]  /*4340*/  @!UPT UIADD3 URZ, UPT, UPT, URZ, URZ, URZ ;  /* 0x000000fffffff290 */ /* 0x000fe4000fffe0ff */
[----:B------:R-:W-:Y:S02]  /*4350*/  @P0 SHF.R.U32.HI R0, RZ, 0x10, R9 ;  /* 0x00000010ff000819 */ /* 0x000fe40000011609 */
[----:B------:R-:W-:Y:S02]  /*4360*/  @P0 MOV R6, R8 ;  /* 0x0000000800060202 */ /* 0x000fe40000000f00 */
[----:B------:R-:W-:Y:S01]  /*4370*/  @P0 R2UR UR4, R0 ;  /* 0x00000000000402ca */ /* 0x000fe200000e0000 */
[----:B------:R-:W-:Y:S01]  /*4380*/  VIADD R0, R12, 0xa0 ;  /* 0x000000a00c007836 */ /* 0x000fe20000000000 */
[----:B------:R-:W-:Y:S02]  /*4390*/  @P0 LOP3.LUT R8, R9, 0xffff, RZ, 0xc0, !PT ;  /* 0x0000ffff09080812 */ /* 0x000fe400078ec0ff */
[----:B------:R-:W-:Y:S02]  /*43a0*/  @P0 R2UR UR6, R6 ;  /* 0x00000000060602ca */ /* 0x000fe400000e0000 */
[----:B------:R-:W-:Y:S02]  /*43b0*/  PRMT R0, RZ, 0x654, R0 ;  /* 0x00000654ff007816 */ /* 0x000fe40000000000 */
[----:B------:R-:W-:Y:S02]  /*43c0*/  @P0 R2UR UR5, R8 ;  /* 0x00000000080502ca */ /* 0x000fe400000e0000 */
[----:B------:R2:W-:Y:S03]  /*43d0*/  SYNCS.ARRIVE.TRANS64.RED.A1T0 RZ, [R0+URZ], RZ ;  /* 0x000000ff00ff79a7 */ /* 0x0005e600081004ff */
[----:B------:R-:W-:Y:S04]  /*43e0*/  @UP1 UMOV UR29, UR4 ;  /* 0x00000004001d1c82 */ /* 0x000fe80008000000 */
[----:B------:R-:W-:Y:S04]  /*43f0*/  @UP1 UMOV UR14, UR6 ;  /* 0x00000006000e1c82 */ /* 0x000fe80008000000 */
[----:B------:R-:W-:Y:S01]  /*4400*/  @UP1 UMOV UR13, UR5 ;  /* 0x00000005000d1c82 */ /* 0x000fe20008000000 */
[----:B------:R-:W-:Y:S05]  /*4410*/  BRA.U !UP0, `(.L_x_76) ;  /* 0x0000000108a47547 */ /* 0x000fea000b800000 */
[----:B------:R-:W-:Y:S02]  /*4420*/  UIMAD.WIDE.U32 UR18, UR13, UR47, URZ ;  /* 0x0000002f0d1272a5 */ /* 0x000fe4000f8e00ff */
[----:B------:R-:W-:Y:S02]  /*4430*/  UIMAD.WIDE.U32 UR26, UR14, UR44, URZ ;  /* 0x0000002c0e1a72a5 */ /* 0x000fe4000f8e00ff */
[----:B------:R-:W-:Y:S02]  /*4440*/  USEL UR4, UR30, UR41, !UP5 ;  /* 0x000000291e047287 */ /* 0x000fe4000e800000 */
[----:B------:R-:W-:Y:S02]  /*4450*/  USEL UR7, UR31, UR43, !UP6 ;  /* 0x0000002b1f077287 */ /* 0x000fe4000f000000 */
[----:B-1----:R-:W-:Y:S02]  /*4460*/  UIMAD.WIDE.U32 UR8, UR4, UR22, URZ ;  /* 0x00000016040872a5 */ /* 0x002fe4000f8e00ff */
[----:B------:R-:W-:Y:S01]  /*4470*/  UIMAD.WIDE.U32 UR10, UR7, UR22, URZ ;  /* 0x00000016070a72a5 */ /* 0x000fe2000f8e00ff */
[----:B------:R-:W-:Y:S02]  /*4480*/  UMOV UR5, UR19 ;  /* 0x0000001300057c82 */ /* 0x000fe40008000000 */
[----:B------:R-:W-:Y:S03]  /*4490*/  USHF.R.U32.HI UR6, URZ, UR49, UR5 ;  /* 0x00000031ff067299 */ /* 0x000fe60008011605 */
[----:B------:R-:W-:Y:S01]  /*44a0*/  UMOV UR5, UR27 ;  /* 0x0000001b00057c82 */ /* 0x000fe20008000000 */
[----:B------:R-:W-:Y:S02]  /*44b0*/  USEL UR6, UR13, UR6, !UP5 ;  /* 0x000000060d067287 */ /* 0x000fe4000e800000 */
[----:B------:R-:W-:Y:S03]  /*44c0*/  USHF.R.U32.HI UR12, URZ, UR45, UR5 ;  /* 0x0000002dff0c7299 */ /* 0x000fe60008011605 */
[----:B------:R-:W-:Y:S02]  /*44d0*/  UMOV UR5, UR9 ;  /* 0x0000000900057c82 */ /* 0x000fe40008000000 */
[----:B------:R-:W-:Y:S03]  /*44e0*/  @UP4 USHF.R.U32.HI UR4, URZ, UR23, UR5 ;  /* 0x00000017ff044299 */ /* 0x000fe60008011605 */
[----:B------:R-:W-:Y:S01]  /*44f0*/  UMOV UR5, UR11 ;  /* 0x0000000b00057c82 */ /* 0x000fe20008000000 */
[----:B------:R-:W-:Y:S02]  /*4500*/  UIMAD UR4, UR42, UR4, URZ ;  /* 0x000000042a0472a4 */ /* 0x000fe4000f8e02ff */
[----:B------:R-:W-:Y:S02]  /*4510*/  @UP4 USHF.R.U32.HI UR7, URZ, UR23, UR5 ;  /* 0x00000017ff074299 */ /* 0x000fe40008011605 */
[----:B------:R-:W-:Y:S02]  /*4520*/  UIMAD.WIDE.U32 UR10, UR6, UR22, URZ ;  /* 0x00000016060a72a5 */ /* 0x000fe4000f8e00ff */
[----:B------:R-:W-:Y:S02]  /*4530*/  USEL UR5, UR14, UR12, !UP6 ;  /* 0x0000000c0e057287 */ /* 0x000fe4000f000000 */
[----:B------:R-:W-:Y:S02]  /*4540*/  UIMAD UR8, UR42, UR7, URZ ;  /* 0x000000072a0872a4 */ /* 0x000fe4000f8e02ff */
[----:B------:R-:W-:Y:S03]  /*4550*/  UISETP.GE.AND UP0, UPT, UR6, UR4, UPT ;  /* 0x000000040600728c */ /* 0x000fe6000bf06270 */
[----:B------:R-:W-:Y:S01]  /*4560*/  UMOV UR4, UR11 ;  /* 0x0000000b00047c82 */ /* 0x000fe20008000000 */
[----:B------:R-:W-:Y:S02]  /*4570*/  UISETP.GE.OR UP0, UPT, UR5, UR8, UP0 ;  /* 0x000000080500728c */ /* 0x000fe40008706670 */
[----:B------:R-:W-:Y:S02]  /*4580*/  USHF.R.U32.HI UR4, URZ, UR23, UR4 ;  /* 0x00000017ff047299 */ /* 0x000fe40008011604 */
[----:B------:R-:W-:Y:S02]  /*4590*/  UIMAD.WIDE.U32 UR8, UR5, UR22, URZ ;  /* 0x00000016050872a5 */ /* 0x000fe4000f8e00ff */
[----:B------:R-:W-:Y:S04]  /*45a0*/  USEL UR10, UR6, UR4, !UP4 ;  /* 0x00000004060a7287 */ /* 0x000fe8000e000000 */
[----:B------:R-:W-:Y:S01]  /*45b0*/  UIADD3 UR11, UPT, UPT, -UR10, URZ, URZ ;  /* 0x000000ff0a0b7290 */ /* 0x000fe2000fffe1ff */
[----:B------:R-:W-:Y:S02]  /*45c0*/  @!UP0 UMOV UR4, UR9 ;  /* 0x0000000900048c82 */ /* 0x000fe40008000000 */
[----:B------:R-:W-:Y:S02]  /*45d0*/  @!UP0 USHF.R.U32.HI UR4, URZ, UR23, UR4 ;  /* 0x00000017ff048299 */ /* 0x000fe40008011604 */
[----:B------:R-:W-:Y:S02]  /*45e0*/  UIMAD UR8, UR42, UR11, UR6 ;  /* 0x0000000b2a0872a4 */ /* 0x000fe4000f8e0206 */
[----:B------:R-:W-:Y:S04]  /*45f0*/  @!UP0 USEL UR4, UR5, UR4, !UP4 ;  /* 0x0000000405048287 */ /* 0x000fe8000e000000 */
[----:B------:R-:W-:Y:S02]  /*4600*/  @!UP0 UIMAD UR8, UR7, UR8, UR4 ;  /* 0x00000008070882a4 */ /* 0x000fe4000f8e0204 */
[----:B------:R-:W-:Y:S02]  /*4610*/  @!UP0 UIADD3 UR9, UPT, UPT, UR10, -UR4, URZ ;  /* 0x800000040a098290 */ /* 0x000fe4000fffe0ff */
[----:B------:R-:W-:Y:S02]  /*4620*/  UIADD3 UR4, UPT, UPT, -UR5, URZ, URZ ;  /* 0x000000ff05047290 */ /* 0x000fe4000fffe1ff */
[----:B------:R-:W-:Y:S02]  /*4630*/  UIADD3 UR7, UPT, UPT, -UR6, URZ, URZ ;  /* 0x000000ff06077290 */ /* 0x000fe4000fffe1ff */
[----:B------:R-:W-:Y:S02]  /*4640*/  @!UP0 UIMAD UR6, UR9, UR42, UR5 ;  /* 0x0000002a090682a4 */ /* 0x000fe4000f8e0205 */
[----:B------:R-:W-:Y:S02]  /*4650*/  UIMAD UR14, UR15, UR4, UR14 ;  /* 0x000000040f0e72a4 */ /* 0x000fe4000f8e020e */
[----:B------:R-:W-:Y:S01]  /*4660*/  UIMAD UR13, UR46, UR7, UR13 ;  /* 0x000000072e0d72a4 */ /* 0x000fe2000f8e020d */
[----:B------:R-:W-:Y:S02]  /*4670*/  @!UP0 UMOV UR5, UR8 ;  /* 0x0000000800058c82 */ /* 0x000fe40008000000 */
[----:B------:R-:W-:Y:S02]  /*4680*/  UIMAD UR14, UR5, UR15, UR14 ;  /* 0x0000000f050e72a4 */ /* 0x000fe4000f8e020e */
[----:B------:R-:W-:Y:S11]  /*4690*/  UIMAD UR13, UR6, UR46, UR13 ;  /* 0x0000002e060d72a4 */ /* 0x000ff6000f8e020d */
[----:B------:R-:W-:Y:S01]  /*46a0*/  @!UPT UIADD3 URZ, UPT, UPT, URZ, URZ, URZ ;  /* 0x000000fffffff290 */ /* 0x000fe2000fffe0ff */
.L_x_76:
[----:B------:R-:W3:Y:S01]  /*46b0*/  @!UP2 LDCU.128 UR8, c[0x0][0xb10] ;  /* 0x00016200ff08a7ac */ /* 0x000ee20008000c00 */
[C---:B------:R-:W-:Y:S02]  /*46c0*/  ISETP.NE.U32.AND P1, PT, R4.reuse, RZ, PT ;  /* 0x000000ff0400720c */ /* 0x040fe40003f25070 */
[----:B------:R-:W-:Y:S02]  /*46d0*/  ISETP.NE.U32.AND P0, PT, R4, RZ, PT ;  /* 0x000000ff0400720c */ /* 0x000fe40003f05070 */
[C---:B------:R-:W-:Y:S02]  /*46e0*/  ISETP.NE.AND.EX P1, PT, R5.reuse, RZ, PT, P1 ;  /* 0x000000ff0500720c */ /* 0x040fe40003f25310 */
[----:B------:R-:W-:Y:S01]  /*46f0*/  ISETP.NE.AND.EX P0, PT, R5, RZ, PT, P0 ;  /* 0x000000ff0500720c */ /* 0x000fe20003f05300 */
[----:B------:R-:W4:Y:S01]  /*4700*/  @!UP2 LDCU UR5, c[0x0][0xb0c] ;  /* 0x00016180ff05a7ac */ /* 0x000f220008000800 */
[----:B------:R-:W-:Y:S01]  /*4710*/  SHF.L.U32 R9, R15, 0x1f, RZ ;  /* 0x0000001f0f097819 */ /* 0x000fe200000006ff */
[----:B------:R-:W-:Y:S02]  /*4720*/  USHF.L.U32 UR35, UR16, 0x6, URZ ;  /* 0x0000000610237899 */ /* 0x000fe400080006ff */
[----:B------:R-:W-:Y:S02]  /*4730*/  USHF.L.U32 UR34, UR20, 0x8, URZ ;  /* 0x0000000814227899 */ /* 0x000fe400080006ff */
[----:B---3--:R-:W-:Y:S07]  /*4740*/  UIMAD.WIDE.U32 UR6, UR14, UR8, URZ ;  /* 0x000000080e0672a5 */ /* 0x008fee000f8e00ff */
[----:B------:R-:W-:Y:S01]  /*4750*/  @!UP2 UMOV UR4, UR7 ;  /* 0x000000070004ac82 */ /* 0x000fe20008000000 */
[----:B----4-:R-:W-:Y:S02]  /*4760*/  @!UP2 UISETP.NE.AND UP0, UPT, UR5, 0x1, UPT ;  /* 0x000000010500a88c */ /* 0x010fe4000bf05270 */
[----:B------:R-:W-:Y:S02]  /*4770*/  @!UP2 USHF.R.U32.HI UR4, URZ, UR9, UR4 ;  /* 0x00000009ff04a299 */ /* 0x000fe40008011604 */
[----:B------:R-:W-:Y:S02]  /*4780*/  UIMAD.WIDE.U32 UR6, UR13, UR11, URZ ;  /* 0x0000000b0d0672a5 */ /* 0x000fe4000f8e00ff */
[----:B------:R-:W-:Y:S02]  /*4790*/  @!UP2 USEL UR8, UR14, UR4, !UP0 ;  /* 0x000000040e08a287 */ /* 0x000fe4000c000000 */
[----:B------:R-:W-:Y:S03]  /*47a0*/  @!UP2 UISETP.NE.AND UP0, UPT, UR10, 0x1, UPT ;  /* 0x000000010a00a88c */ /* 0x000fe6000bf05270 */
[----:B------:R-:W-:Y:S02]  /*47b0*/  @!UP2 UMOV UR6, UR7 ;  /* 0x000000070006ac82 */ /* 0x000fe40008000000 */
[----:B------:R-:W3:Y:S02]  /*47c0*/  @!UP2 LDCU UR4, c[0x0][0xb20] ;  /* 0x00016400ff04a7ac */ /* 0x000ee40008000800 */
[----:B---3--:R-:W-:Y:S04]  /*47d0*/  @!UP2 USHF.R.U32.HI UR6, URZ, UR4, UR6 ;  /* 0x00000004ff06a299 */ /* 0x008fe80008011606 */
[----:B------:R-:W-:Y:S04]  /*47e0*/  @!UP2 USEL UR6, UR13, UR6, !UP0 ;  /* 0x000000060d06a287 */ /* 0x000fe8000c000000 */
[----:B------:R-:W-:Y:S02]  /*47f0*/  @!UP2 UIADD3 UR4, UPT, UPT, -UR8, UR6, URZ ;  /* 0x000000060804a290 */ /* 0x000fe4000fffe1ff */
[----:B------:R-:W-:Y:S02]  /*4800*/  @!UP2 UIADD3 UR6, UPT, UPT, UR8, -UR6, URZ ;  /* 0x800000060806a290 */ /* 0x000fe4000fffe0ff */
[----:B------:R-:W-:Y:S02]  /*4810*/  @!UP2 UIMAD UR14, UR4, UR5, UR14 ;  /* 0x00000005040ea2a4 */ /* 0x000fe4000f8e020e */
[----:B------:R-:W-:Y:S01]  /*4820*/  @!UP2 UIMAD UR13, UR6, UR10, UR13 ;  /* 0x0000000a060da2a4 */ /* 0x000fe2000f8e020d */
[----:B------:R-:W-:Y:S11]  /*4830*/  BRA.U UP3, `(.L_x_77) ;  /* 0x0000000103107547 */ /* 0x000ff6000b800000 */
[----:B--2---:R-:W-:Y:S04]  /*4840*/  MOV R0, UR48 ;  /* 0x0000003000007c02 */ /* 0x004fe80008000f00 */
[----:B------:R-:W-:Y:S04]  /*4850*/  SHF.L.U32 R11, R0, 0x1f, RZ ;  /* 0x0000001f000b7819 */ /* 0x000fe800000006ff */
[----:B------:R-:W2:Y:S02]  /*4860*/  SYNCS.PHASECHK.TRANS64.TRYWAIT P2, [UR21+0x88], R11 ;  /* 0x0000880bff0075a7 */ /* 0x000ea40008041115 */
[----:B--2---:R-:W-:Y:S05]  /*4870*/  @!P2 BRA `(.L_x_78) ;  /* 0x000000540068a947 */ /* 0x004fea0003800000 */
.L_x_77:
[----:B------:R-:W-:Y:S05]  /*4880*/  @!P1 BRA `(.L_x_79) ;  /* 0x0000000000309947 */ /* 0x000fea0003800000 */
[----:B------:R-:W-:Y:S01]  /*4890*/  ISETP.NE.U32.AND P1, PT, R2, RZ, PT ;  /* 0x000000ff0200720c */ /* 0x000fe20003f25070 */
[----:B------:R-:W3:Y:S01]  /*48a0*/  LDCU.64 UR4, c[0x0][0x358] ;  /* 0x00006b00ff0477ac */ /* 0x000ee20008000a00 */
[----:B------:R-:W-:Y:S02]  /*48b0*/  IMAD.MOV.U32 R81, RZ, RZ, 0x1 ;  /* 0x00000001ff517424 */ /* 0x000fe400078e00ff */
[----:B------:R-:W-:Y:S11]  /*48c0*/  ISETP.NE.AND.EX P1, PT, R3, RZ, PT, P1 ;  /* 0x000000ff0300720c */ /* 0x000ff60003f25310 */
[----:B------:R-:W-:Y:S02]  /*48d0*/  @!UPT UIADD3 URZ, UPT, UPT, URZ, URZ, URZ ;  /* 0x000000fffffff290 */ /* 0x000fe4000fffe0ff */
[----:B--2---:R-:W2:Y:S01]  /*48e0*/  @P1 LDC.64 R10, c[0x0][0x888] ;  /* 0x00022200ff0a1b82 */ /* 0x004ea20000000a00 */
[----:B------:R-:W-:Y:S04]  /*48f0*/  @P1 IMAD R0, R4, UR36, RZ ;  /* 0x0000002404001c24 */ /* 0x000fe8000f8e02ff */
[----:B--2---:R-:W-:Y:S04]  /*4900*/  @P1 IMAD.WIDE R10, R0, 0x4, R10 ;  /* 0x00000004000a1825 */ /* 0x004fe800078e020a */
[----:B------:R-:W-:Y:S01]  /*4910*/  HFMA2 R0, -RZ, RZ, 0, 5.9604644775390625e-08 ;  /* 0x00000001ff007431 */ /* 0x000fe200000001ff */
[----:B---3-5:R3:W5:Y:S04]  /*4920*/  @P1 LDG.E R41, desc[UR4][R10.64] ;  /* 0x000000040a291981 */ /* 0x028768000c1e1900 */
[----:B------:R-:W-:Y:S01]  /*4930*/  @!P1 PRMT R81, R0, 0x7610, R81 ;  /* 0x0000761000519816 */ /* 0x000fe20000000051 */
[----:B---3--:R-:W4:Y:S06]  /*4940*/  @!P1 LDC R41, c[0x0][0x880] ;  /* 0x00022000ff299b82 */ /* 0x008f2c0000000800 */
.L_x_79:
[----:B----45:R-:W-:Y:S01]  /*4950*/  @!P0 FSETP.EQ.AND P1, PT, R41, RZ, PT ;  /* 0x000000ff2900820b */ /* 0x030fe20003f22000 */
[----:B------:R-:W-:Y:S01]  /*4960*/  @!UPT UIADD3 URZ, UPT, UPT, URZ, URZ, URZ ;  /* 0x000000fffffff290 */ /* 0x000fe2000fffe0ff */
[----:B------:R-:W-:Y:S11]  /*4970*/  @!P0 BRA `(.L_x_80) ;  /* 0x0000000000188947 */ /* 0x000ff60003800000 */
[----:B------:R-:W-:Y:S02]  /*4980*/  LOP3.LUT P0, RZ, R81, 0xff, RZ, 0xc0, !PT ;  /* 0x000000ff51ff7812 */ /* 0x000fe4000780c0ff */
[----:B------:R-:W-:Y:S04]  /*4990*/  ISETP.NE.U32.AND P1, PT, R2, RZ, PT ;  /* 0x000000ff0200720c */ /* 0x000fe80003f25070 */
[----:B------:R-:W-:Y:S04]  /*49a0*/  ISETP.NE.AND.EX P1, PT, R3, RZ, PT, P1 ;  /* 0x000000ff0300720c */ /* 0x000fe80003f25310 */
[----:B------:R-:W-:Y:S03]  /*49b0*/  PLOP3.LUT P1, PT, P1, PT, PT, 0x8, 0x80 ;  /* 0x000000000080781c */ /* 0x000fe60000f2e170 */
[----:B------:R-:W-:Y:S11]  /*49c0*/  @P0 FSETP.EQ.AND P1, PT, R41, RZ, PT ;  /* 0x000000ff2900020b */ /* 0x000ff60003f22000 */
[----:B------:R-:W-:Y:S02]  /*49d0*/  @!UPT UIADD3 URZ, UPT, UPT, URZ, URZ, URZ ;  /* 0x000000fffffff290 */ /* 0x000fe4000fffe0ff */
.L_x_80:
[----:B------:R-:W3:Y:S01]  /*49e0*/  SYNCS.PHASECHK.TRANS64.TRYWAIT P2, [UR21+0x60], R9 ;  /* 0x00006009ff0075a7 */ /* 0x000ee20008041115 */
[----:B------:R-:W-:Y:S04]  /*49f0*/  ELECT P0, URZ, PT ;  /* 0x0000000000ff782f */ /* 0x000fe80003800000 */
[----:B------:R-:W-:Y:S11]  /*4a00*/  PLOP3.LUT P1, PT, P1, P0, PT, 0xf2, 0x2f ;  /* 0x00000000002f781c */ /* 0x000ff60000f21e72 */
[----:B------:R-:W-:Y:S02]  /*4a10*/  @!UPT UIADD3 URZ, UPT, UPT, URZ, URZ, URZ ;  /* 0x000000fffffff290 */ /* 0x000fe4000fffe0ff */
[----:B------:R-:W-:Y:S05]  /*4a20*/  @!P1 IADD3 R8, P0, PT, R16, 0x580, RZ ;  /* 0x0000058010089810 */ /* 0x000fea0007f1e0ff */
[----:B------:R-:W-:Y:S01]  /*4a30*/  @!P1 IMAD.X R6, RZ, RZ, R17, P0 ;  /* 0x000000ffff069224 */ /* 0x000fe200000e0611 */
[----:B---3--:R-:W-:Y:S07]  /*4a40*/  @!P2 BRA `(.L_x_81) ;  /* 0x00000054000ca947 */ /* 0x008fee0003800000 */
.L_x_168:
[----:B------:R-:W-:Y:S01]  /*4a50*/  @!P1 R2UR UR5, R8 ;  /* 0x00000000080592ca */ /* 0x000fe200000e0000 */
[----:B------:R-:W-:Y:S01]  /*4a60*/  VOTEU.ALL UP0, P1 ;  /* 0x0000000000ff7886 */ /* 0x000fe20000800000 */
[----:B------:R-:W-:Y:S01]  /*4a70*/  @!P1 R2UR UR4, R6 ;  /* 0x00000000060492ca */ /* 0x000fe200000e0000 */
[----:B--2---:R-:W-:Y:S01]  /*4a80*/  @!P1 IMAD.MOV.U32 R0, RZ, RZ, 0x2000 ;  /* 0x00002000ff009424 */ /* 0x004fe200078e00ff */
[----:B------:R-:W-:Y:S01]  /*4a90*/  UMOV UR6, 0x0 ;  /* 0x0000000000067882 */ /* 0x000fe20000000000 */
[----:B------:R-:W-:Y:S01]  /*4aa0*/  UMOV UR7, 0x10000000 ;  /* 0x1000000000077882 */ /* 0x000fe20000000000 */
[----:B------:R-:W-:Y:S01]  /*4ab0*/  @!UP0 UIADD3 UR32, UPT, UPT, UR21, 0x400, URZ ;  /* 0x0000040015208890 */ /* 0x000fe2000fffe0ff */
[----:B------:R-:W-:Y:S01]  /*4ac0*/  @!P1 IADD3 R8, P0, PT, R16, 0x580, RZ ;  /* 0x0000058010089810 */ /* 0x000fe20007f1e0ff */
[----:B------:R-:W-:Y:S04]  /*4ad0*/  VOTEU.ALL UP0, P1 ;  /* 0x0000000000ff7886 */ /* 0x000fe80000800000 */
[----:B------:R-:W-:Y:S02]  /*4ae0*/  @!P1 IMAD.X R6, RZ, RZ, R17, P0 ;  /* 0x000000ffff069224 */ /* 0x000fe400000e0611 */
[----:B------:R-:W-:Y:S02]  /*4af0*/  IMAD.U32 R10, RZ, RZ, UR5 ;  /* 0x00000005ff0a7e24 */ /* 0x000fe4000f8e00ff */
[----:B------:R-:W-:Y:S03]  /*4b00*/  IMAD.U32 R11, RZ, RZ, UR4 ;  /* 0x00000004ff0b7e24 */ /* 0x000fe6000f8e00ff */
[----:B------:R-:W-:Y:S02]  /*4b10*/  @!P1 R2UR UR4, R10 ;  /* 0x000000000a0492ca */ /* 0x000fe400000e0000 */
[----:B------:R-:W-:Y:S11]  /*4b20*/  @!P1 R2UR UR5, R11 ;  /* 0x000000000b0592ca */ /* 0x000ff600000e0000 */
[----:B------:R-:W-:Y:S02]  /*4b30*/  @!UPT UIADD3 URZ, UPT, UPT, URZ, URZ, URZ ;  /* 0x000000fffffff290 */ /* 0x000fe4000fffe0ff */
[----:B------:R2:W-:Y:S01]  /*4b40*/  @!UP0 UTMALDG.3D [UR32], [UR4], desc[UR6] ;  /* 0x00000620040085b4 */ /* 0x0005e20008011000 */
[----:B------:R2:W-:Y:S01]  /*4b50*/  @!P1 SYNCS.ARRIVE.TRANS64.RED.A0TR RZ, [UR21+0x40], R0 ;  /* 0x00004000ffff99a7 */ /* 0x0005e20008300415 */
[----:B------:R-:W-:Y:S01]  /*4b60*/  SYNCS.ARRIVE.TRANS64.RED.A1T0 RZ, [UR40], RZ ;  /* 0x000000ffffff79a7 */ /* 0x000fe20008100428 */
[----:B------:R-:W3:Y:S02]  /*4b70*/  SYNCS.PHASECHK.TRANS64.TRYWAIT P2, [UR21+0x68], R9 ;  /* 0x00006809ff0075a7 */ /* 0x000ee40008041115 */
[----:B--23--:R-:W-:Y:S05]  /*4b80*/  @!P2 BRA `(.L_x_82) ;  /* 0x0000005000d4a947 */ /* 0x00cfea0003800000 */
.L_x_170:
        /* <DEDUP_REMOVED lines=8> */
[----:B------:R-:W-:Y:S01]  /*4c10*/  @!UP0 UIADD3 UR24, UPT, UPT, UR21, 0x2400, URZ ;  /* 0x0000240015188890 */ /* 0x000fe2000fffe0ff */
[----:B------:R-:W-:Y:S01]  /*4c20*/  VOTEU.ALL UP0, P1 ;  /* 0x0000000000ff7886 */ /* 0x000fe20000800000 */
[----:B------:R-:W-:Y:S01]  /*4c30*/  UMOV UR27, UR35 ;  /* 0x00000023001b7c82 */ /* 0x000fe20008000000 */
[----:B------:R-:W-:Y:S02]  /*4c40*/  UMOV UR28, UR36 ;  /* 0x00000024001c7c82 */ /* 0x000fe40008000000 */
[----:B------:R-:W-:Y:S02]  /*4c50*/  IMAD.U32 R10, RZ, RZ, UR5 ;  /* 0x00000005ff0a7e24 */ /* 0x000fe4000f8e00ff */
[----:B------:R-:W-:Y:S02]  /*4c60*/  IMAD.U32 R11, RZ, RZ, UR4 ;  /* 0x00000004ff0b7e24 */ /* 0x000fe4000f8e00ff */
[----:B------:R-:W-:Y:S01]  /*4c70*/  @!P1 IMAD.X R6, RZ, RZ, R17, P0 ;  /* 0x000000ffff069224 */ /* 0x000fe200000e0611 */
        /* <DEDUP_REMOVED lines=8> */
.L_x_172:
[----:B------:R-:W-:Y:S01]  /*4d00*/  @!P1 R2UR UR5, R8 ;  /* 0x00000000080592ca */ /* 0x000fe200000e0000 */
[----:B------:R-:W-:Y:S01]  /*4d10*/  VOTEU.ALL UP0, P1 ;  /* 0x0000000000ff7886 */ /* 0x000fe20000800000 */
[----:B------:R-:W-:Y:S01]  /*4d20*/  @!P1 R2UR UR4, R6 ;  /* 0x00000000060492ca */ /* 0x000fe200000e0000 */
[----:B--2---:R-:W-:Y:S01]  /*4d30*/  @!P1 IMAD.MOV.U32 R0, RZ, RZ, 0x2000 ;  /* 0x00002000ff009424 */ /* 0x004fe200078e00ff */
[----:B------:R-:W-:Y:S01]  /*4d40*/  UMOV UR6, 0x0 ;  /* 0x0000000000067882 */ /* 0x000fe20000000000 */
[----:B------:R-:W-:Y:S01]  /*4d50*/  UMOV UR7, 0x10000000 ;  /* 0x1000000000077882 */ /* 0x000fe20000000000 */
[----:B------:R-:W-:Y:S01]  /*4d60*/  @!UP0 UIADD3 UR18, UPT, UPT, UR34, 0x80, URZ ;  /* 0x0000008022128890 */ /* 0x000fe2000fffe0ff */
[----:B------:R-:W-:Y:S01]  /*4d70*/  VIADD R14, R14, 0x1 ;  /* 0x000000010e0e7836 */ /* 0x000fe20000000000 */
[----:B------:R-:W-:Y:S01]  /*4d80*/  @!UP0 UIADD3 UR16, UPT, UPT, UR21, 0x4400, URZ ;  /* 0x0000440015108890 */ /* 0x000fe2000fffe0ff */
[----:B------:R-:W-:Y:S01]  /*4d90*/  VOTEU.ALL UP0, P1 ;  /* 0x0000000000ff7886 */ /* 0x000fe20000800000 */
[----:B------:R-:W-:Y:S01]  /*4da0*/  UMOV UR19, UR35 ;  /* 0x0000002300137c82 */ /* 0x000fe20008000000 */
[----:B------:R-:W-:Y:S02]  /*4db0*/  UMOV UR20, UR36 ;  /* 0x0000002400147c82 */ /* 0x000fe40008000000 */
        /* <DEDUP_REMOVED lines=10> */
.L_x_174:
[----:B------:R-:W-:Y:S01]  /*4e60*/  @!P1 IADD3 R6, P0, PT, R16, 0x580, RZ ;  /* 0x0000058010069810 */ /* 0x000fe20007f1e0ff */
[----:B------:R-:W-:Y:S01]  /*4e70*/  VOTEU.ALL UP0, P1 ;  /* 0x0000000000ff7886 */ /* 0x000fe20000800000 */
[----:B------:R-:W-:Y:S01]  /*4e80*/  UMOV UR6, 0x0 ;  /* 0x0000000000067882 */ /* 0x000fe20000000000 */
[----:B------:R-:W-:Y:S01]  /*4e90*/  UMOV UR7, 0x10000000 ;  /* 0x1000000000077882 */ /* 0x000fe20000000000 */
[----:B------:R-:W-:Y:S01]  /*4ea0*/  @!P1 R2UR UR5, R6 ;  /* 0x00000000060592ca */ /* 0x000fe200000e0000 */
[----:B--2---:R-:W-:Y:S01]  /*4eb0*/  @!P1 IMAD.X R0, RZ, RZ, R17, P0 ;  /* 0x000000ffff009224 */ /* 0x004fe200000e0611 */
[----:B------:R-:W-:Y:S01]  /*4ec0*/  @!UP0 UIADD3 UR10, UPT, UPT, UR34, 0xc0, URZ ;  /* 0x000000c0220a8890 */ /* 0x000fe2000fffe0ff */
[----:B------:R-:W-:Y:S01]  /*4ed0*/  R2UR UR18, R83 ;  /* 0x00000000531272ca */ /* 0x000fe200000e0000 */
[----:B------:R-:W-:Y:S01]  /*4ee0*/  @!UP0 UIADD3 UR8, UPT, UPT, UR21, 0x6400, URZ ;  /* 0x0000640015088890 */ /* 0x000fe2000fffe0ff */
[----:B------:R-:W-:Y:S01]  /*4ef0*/  R2UR UR16, R84 ;  /* 0x00000000541072ca */ /* 0x000fe200000e0000 */
[----:B------:R-:W-:Y:S01]  /*4f00*/  @!UP0 UIADD3 UR9, UPT, UPT, UR21, 0x58, URZ ;  /* 0x0000005815098890 */ /* 0x000fe2000fffe0ff */
[----:B------:R-:W-:Y:S01]  /*4f10*/  @!P1 R2UR UR4, R0 ;  /* 0x00000000000492ca */ /* 0x000fe200000e0000 */
[----:B------:R-:W-:Y:S01]  /*4f20*/  VOTEU.ALL UP0, P1 ;  /* 0x0000000000ff7886 */ /* 0x000fe20000800000 */
[----:B------:R-:W-:Y:S01]  /*4f30*/  UMOV UR11, UR35 ;  /* 0x00000023000b7c82 */ /* 0x000fe20008000000 */
[----:B------:R-:W-:Y:S01]  /*4f40*/  UMOV UR12, UR36 ;  /* 0x00000024000c7c82 */ /* 0x000fe20008000000 */
[C---:B------:R-:W-:Y:S01]  /*4f50*/  ISETP.NE.AND P0, PT, R14.reuse, 0x2, PT ;  /* 0x000000020e00780c */ /* 0x040fe20003f05270 */
[----:B------:R-:W-:Y:S01]  /*4f60*/  UPLOP3.LUT UP3, UPT, UPT, UPT, UPT, 0x80, 0x8 ;  /* 0x000000000008789c */ /* 0x000fe20003f6f070 */
[----:B------:R-:W-:Y:S01]  /*4f70*/  IMAD.U32 R8, RZ, RZ, UR5 ;  /* 0x00000005ff087e24 */ /* 0x000fe2000f8e00ff */
[----:B------:R-:W-:Y:S01]  /*4f80*/  LOP3.LUT R15, R15, 0x1, RZ, 0x3c, !PT ;  /* 0x000000010f0f7812 */ /* 0x000fe200078e3cff */
[----:B------:R-:W-:Y:S01]  /*4f90*/  UMOV UR36, UR29 ;  /* 0x0000001d00247c82 */ /* 0x000fe20008000000 */
[----:B------:R-:W-:Y:S01]  /*4fa0*/  SEL R0, RZ, 0x1, P0 ;  /* 0x00000001ff007807 */ /* 0x000fe20000000000 */
[----:B------:R-:W-:Y:S01]  /*4fb0*/  UIADD3 UR20, UPT, UPT, UR13, UR18, URZ ;  /* 0x000000120d147290 */ /* 0x000fe2000fffe0ff */
[----:B------:R-:W-:Y:S01]  /*4fc0*/  SEL R14, R14, RZ, P0 ;  /* 0x000000ff0e0e7207 */ /* 0x000fe20000000000 */
[----:B------:R-:W-:Y:S01]  /*4fd0*/  UIADD3 UR16, UPT, UPT, UR14, UR16, URZ ;  /* 0x000000100e107290 */ /* 0x000fe2000fffe0ff */
[----:B------:R-:W-:Y:S01]  /*4fe0*/  IMAD.U32 R9, RZ, RZ, UR4 ;  /* 0x00000004ff097e24 */ /* 0x000fe2000f8e00ff */
[----:B------:R-:W-:Y:S02]  /*4ff0*/  @!P1 R2UR UR4, R8 ;  /* 0x00000000080492ca */ /* 0x000fe400000e0000 */
[----:B------:R-:W-:Y:S02]  /*5000*/  LOP3.LUT R13, R13, R0, RZ, 0x3c, !PT ;  /* 0x000000000d0d7212 */ /* 0x000fe400078e3cff */
[----:B------:R-:W-:Y:S11]  /*5010*/  @!P1 R2UR UR5, R9 ;  /* 0x00000000090592ca */ /* 0x000ff600000e0000 */
[----:B------:R-:W-:Y:S02]  /*5020*/  @!UPT UIADD3 URZ, UPT, UPT, URZ, URZ, URZ ;  /* 0x000000fffffff290 */ /* 0x000fe4000fffe0ff */
[----:B------:R2:W-:Y:S01]  /*5030*/  @!UP0 UTMALDG.3D [UR8], [UR4], desc[UR6] ;  /* 0x00000608040085b4 */ /* 0x0005e20008011000 */
[----:B------:R2:W-:Y:S01]  /*5040*/  @!P1 SYNCS.ARRIVE.TRANS64.RED.A0TR RZ, [UR21+0x58], R7 ;  /* 0x00005807ffff99a7 */ /* 0x0005e20008300415 */
[----:B------:R-:W-:Y:S01]  /*5050*/  SYNCS.ARRIVE.TRANS64.RED.A1T0 RZ, [UR37], RZ ;  /* 0x000000ffffff79a7 */ /* 0x000fe20008100425 */
[----:B------:R-:W-:Y:S05]  /*5060*/  BRA.U UP1, `(.L_x_85) ;  /* 0xfffffff101707547 */ /* 0x000fea000b83ffff */
[----:B------:R-:W-:-:S04]  /*5070*/  SHF.L.U32 R3, R15, 0x1f, RZ ;  /* 0x0000001f0f037819 */ /* 0x000fc800000006ff */
[----:B------:R-:W3:Y:S02]  /*5080*/  SYNCS.PHASECHK.TRANS64.TRYWAIT P0, [UR21+0x60], R3 ;  /* 0x00006003ff0075a7 */ /* 0x000ee40008001115 */
[----:B---3--:R-:W-:Y:S05]  /*5090*/  @!P0 BRA `(.L_x_86) ;  /* 0x0000004c00d88947 */ /* 0x008fea0003800000 */
.L_x_176:
[----:B------:R-:W4:Y:S02]  /*50a0*/  SYNCS.PHASECHK.TRANS64.TRYWAIT P0, [UR21+0x68], R3 ;  /* 0x00006803ff0075a7 */ /* 0x000f240008001115 */
[----:B----4-:R-:W-:Y:S05]  /*50b0*/  @!P0 BRA `(.L_x_87) ;  /* 0x0000004c00e88947 */ /* 0x010fea0003800000 */
.L_x_178:
[----:B------:R-:W4:Y:S02]  /*50c0*/  SYNCS.PHASECHK.TRANS64.TRYWAIT P0, [UR21+0x70], R3 ;  /* 0x00007003ff0075a7 */ /* 0x000f240008001115 */
[----:B----4-:R-:W-:Y:S05]  /*50d0*/  @!P0 BRA `(.L_x_88) ;  /* 0x0000004c00f88947 */ /* 0x010fea0003800000 */
.L_x_180:
[----:B---3--:R-:W-:-:S07]  /*50e0*/  MOV R0, UR21 ;  /* 0x0000001500007c02 */ /* 0x008fce0008000f00 */
.L_x_89:
[----:B---3--:R-:W-:-:S04]  /*50f0*/  SHF.L.U32 R3, R15, 0x1f, RZ ;  /* 0x0000001f0f037819 */ /* 0x008fc800000006ff */
[----:B------:R3:W4:Y:S03]  /*5100*/  SYNCS.PHASECHK.TRANS64.TRYWAIT P0, [R0+URZ+0x78], R3 ;  /* 0x00007803000075a7 */ /* 0x00072600080011ff */
[----:B----4-:R-:W-:Y:S05]  /*5110*/  @!P0 NANOSLEEP.SYNCS 0x989680 ;  /* 0x009896800000895d */ /* 0x010fea0003900000 */
[----:B------:R-:W4:Y:S02]  /*5120*/  @!P0 SYNCS.PHASECHK.TRANS64 P0, [R0+URZ+0x78], R3 ;  /* 0x00007803000085a7 */ /* 0x000f2400080010ff */
[----:B-12-4-:R-:W-:Y:S05]  /*5130*/  @P0 EXIT ;  /* 0x000000000000094d */ /* 0x016fea0003800000 */
[----:B------:R-:W-:Y:S05]  /*5140*/  BRA `(.L_x_89) ;  /* 0xfffffffc00e87947 */ /* 0x000fea000383ffff */
.L_x_74:
[----:B------:R-:W-:-:S06]  /*5150*/  UISETP.GE.AND UP0, UPT, UR17, 0x4, UPT ;  /* 0x000000041100788c */ /* 0x000fcc000bf06270 */
[----:B------:R-:W-:-:S13]  /*5160*/  PLOP3.LUT P0, PT, PT, PT, UP0, 0x80, 0x8 ;  /* 0x000000000008781c */ /* 0x000fda0003f0f008 */
[----:B------:R-:W-:Y:S05]  /*5170*/  @!P0 EXIT ;  /* 0x000000000000894d */ /* 0x000fea0003800000 */
[----:B------:R-:W1:Y:S08]  /*5180*/  S2UR UR4, SR_CgaCtaId ;  /* 0x00000000000479c3 */ /* 0x000e700000008800 */
[----:B------:R-:W-:Y:S01]  /*5190*/  BAR.SYNC.DEFER_BLOCKING 0x6, 0xa0 ;  /* 0x0182800000007b1d */ /* 0x000fe20000010000 */
[C---:B------:R-:W-:Y:S01]  /*51a0*/  IMAD.SHL.U32 R5, R94.reuse, 0x40, RZ ;  /* 0x000000405e057824 */ /* 0x040fe200078e00ff */
[C---:B------:R-:W-:Y:S01]  /*51b0*/  R2P PR, R94.reuse, 0x6 ;  /* 0x000000065e007804 */ /* 0x040fe20000000000 */
[C---:B------:R-:W-:Y:S01]  /*51c0*/  IMAD.SHL.U32 R2, R94.reuse, 0x8, RZ ;  /* 0x000000085e027824 */ /* 0x040fe200078e00ff */
[----:B------:R-:W-:Y:S01]  /*51d0*/  CS2R R88, SRZ ;  /* 0x0000000000587805 */ /* 0x000fe2000001ff00 */
[----:B------:R-:W-:Y:S01]  /*51e0*/  IMAD.U32 R37, R94, 0x10000, RZ ;  /* 0x000100005e257824 */ /* 0x000fe200078e00ff */
[----:B------:R-:W-:-:S02]  /*51f0*/  UMOV UR44, 0x400 ;  /* 0x00000400002c7882 */ /* 0x000fc40000000000 */
[----:B------:R-:W2:Y:S01]  /*5200*/  LDC.64 R78, c[0x0][0x8b0] ;  /* 0x00022c00ff4e7b82 */ /* 0x000ea20000000a00 */
[C---:B------:R-:W-:Y:S01]  /*5210*/  LOP3.LUT R3, R5.reuse, 0x1c0, RZ, 0xc0, !PT ;  /* 0x000001c005037812 */ /* 0x040fe200078ec0ff */
[----:B------:R-:W-:Y:S01]  /*5220*/  IMAD.SHL.U32 R80, R94, 0x20, RZ ;  /* 0x000000205e507824 */ /* 0x000fe200078e00ff */
[----:B------:R-:W-:Y:S01]  /*5230*/  LOP3.LUT R5, R5, 0x200, RZ, 0xc0, !PT ;  /* 0x0000020005057812 */ /* 0x000fe200078ec0ff */
[----:B------:R-:W-:Y:S01]  /*5240*/  IMAD.MOV.U32 R92, RZ, RZ, 0x20 ;  /* 0x00000020ff5c7424 */ /* 0x000fe200078e00ff */
[----:B------:R-:W-:Y:S01]  /*5250*/  LOP3.LUT R2, R3, 0x38, R2, 0xf8, !PT ;  /* 0x0000003803027812 */ /* 0x000fe200078ef802 */
[----:B------:R-:W-:Y:S01]  /*5260*/  IMAD.MOV.U32 R91, RZ, RZ, 0x1 ;  /* 0x00000001ff5b7424 */ /* 0x000fe200078e00ff */
[----:B------:R-:W-:Y:S01]  /*5270*/  SHF.R.U32.HI R3, RZ, 0x1, R94 ;  /* 0x00000001ff037819 */ /* 0x000fe2000001165e */
[----:B------:R-:W3:Y:S01]  /*5280*/  LDC.64 R76, c[0x0][0x8a8] ;  /* 0x00022a00ff4c7b82 */ /* 0x000ee20000000a00 */
[----:B------:R-:W-:Y:S01]  /*5290*/  LOP3.LUT R37, R37, 0x600000, RZ, 0xc0, !PT ;  /* 0x0060000025257812 */ /* 0x000fe200078ec0ff */
[----:B------:R-:W-:Y:S01]  /*52a0*/  IMAD.MOV.U32 R36, RZ, RZ, RZ ;  /* 0x000000ffff247224 */ /* 0x000fe200078e00ff */
[----:B------:R-:W-:Y:S01]  /*52b0*/  LOP3.LUT R80, R5, 0xc00, R80, 0xf8, !PT ;  /* 0x00000c0005507812 */ /* 0x000fe200078ef850 */
[----:B------:R-:W-:Y:S01]  /*52c0*/  IMAD.MOV.U32 R90, RZ, RZ, RZ ;  /* 0x000000ffff5a7224 */ /* 0x000fe200078e00ff */
[----:B------:R-:W-:Y:S01]  /*52d0*/  LOP3.LUT R3, R2, 0x8, R3, 0x78, !PT ;  /* 0x0000000802037812 */ /* 0x000fe200078e7803 */
[----:B------:R-:W4:Y:S01]  /*52e0*/  LDCU UR59, c[0x0][0x370] ;  /* 0x00006e00ff3b77ac */ /* 0x000f220008000800 */
[----:B------:R-:W-:-:S02]  /*52f0*/  SEL R93, R92, 0xffffffe0, !P2 ;  /* 0xffffffe05c5d7807 */ /* 0x000fc40005000000 */
[----:B------:R-:W-:Y:S01]  /*5300*/  LOP3.LUT R80, R80, R3, RZ, 0xfc, !PT ;  /* 0x0000000350507212 */ /* 0x000fe200078efcff */
[----:B-1----:R-:W-:Y:S01]  /*5310*/  ULEA UR44, UR4, UR44, 0x18 ;  /* 0x0000002c042c7291 */ /* 0x002fe2000f8ec0ff */
[----:B------:R-:W-:Y:S01]  /*5320*/  LOP3.LUT R94, R94, 0x60, RZ, 0xc0, !PT ;  /* 0x000000605e5e7812 */ /* 0x000fe200078ec0ff */
[----:B------:R-:W1:Y:S01]  /*5330*/  LDCU UR43, c[0x0][0xb0c] ;  /* 0x00016180ff2b77ac */ /* 0x000e620008000800 */
[----:B------:R-:W-:Y:S01]  /*5340*/  SEL R92, R92, 0xffffffe0, !P1 ;  /* 0xffffffe05c5c7807 */ /* 0x000fe20004800000 */
[----:B------:R-:W-:Y:S01]  /*5350*/  UIADD3 UR4, UPT, UPT, UR44, 0x400, URZ ;  /* 0x000004002c047890 */ /* 0x000fe2000fffe0ff */
[----:B------:R-:W1:Y:S04]  /*5360*/  LDCU UR39, c[0x0][0xb30] ;  /* 0x00016600ff2777ac */ /* 0x000e680008000800 */
[----:B------:R-:W4:Y:S01]  /*5370*/  LDS R0, [UR44+0x140] ;  /* 0x0001402cff007984 */ /* 0x000f220008000800 */
[----:B------:R-:W-:Y:S01]  /*5380*/  IMAD.U32 R86, RZ, RZ, UR4 ;  /* 0x00000004ff567e24 */ /* 0x000fe2000f8e00ff */
[----:B------:R-:W1:Y:S01]  /*5390*/  LDCU.64 UR56, c[0x0][0x888] ;  /* 0x00011100ff3877ac */ /* 0x000e620008000a00 */
[----:B------:R-:W1:Y:S01]  /*53a0*/  LDCU.64 UR40, c[0x0][0xb28] ;  /* 0x00016500ff2877ac */ /* 0x000e620008000a00 */
[----:B------:R-:W1:Y:S01]  /*53b0*/  LDCU.64 UR62, c[0x0][0x890] ;  /* 0x00011200ff3e77ac */ /* 0x000e620008000a00 */
[----:B------:R-:W1:Y:S01]  /*53c0*/  LDCU.128 UR52, c[0x0][0xb10] ;  /* 0x00016200ff3477ac */ /* 0x000e620008000c00 */
[----:B------:R-:W1:Y:S01]  /*53d0*/  LDCU UR58, c[0x0][0x374] ;  /* 0x00006e80ff3a77ac */ /* 0x000e620008000800 */
[----:B------:R-:W-:Y:S01]  /*53e0*/  UMOV UR47, URZ ;  /* 0x000000ff002f7c82 */ /* 0x000fe20008000000 */
[----:B------:R-:W-:Y:S01]  /*53f0*/  UMOV UR46, URZ ;  /* 0x000000ff002e7c82 */ /* 0x000fe20008000000 */
[----:B-1234-:R-:W-:-:S07]  /*5400*/  IMAD.IADD R37, R0, 0x1, R37 ;  /* 0x0000000100257824 */ /* 0x01efce00078e0225 */
.L_x_133:
[C---:B------:R-:W-:Y:S02]  /*5410*/  LEA R3, R88.reuse, UR44, 0x3 ;  /* 0x0000002c58037c11 */ /* 0x040fe4000f8e18ff */
[----:B------:R-:W-:Y:S02]  /*5420*/  SHF.L.U32 R0, R89, 0x1f, RZ ;  /* 0x0000001f59007819 */ /* 0x000fe400000006ff */
[----:B------:R-:W-:Y:S02]  /*5430*/  LEA R5, R88, UR44, 0x4 ;  /* 0x0000002c58057c11 */ /* 0x000fe4000f8e20ff */
[----:B-1----:R-:W1:Y:S02]  /*5440*/  SYNCS.PHASECHK.TRANS64.TRYWAIT P0, [R3+URZ+0x90], R0 ;  /* 0x00009000030075a7 */ /* 0x002e6400080011ff */
[----:B-1----:R-:W-:Y:S05]  /*5450*/  @!P0 BRA `(.L_x_90) ;  /* 0x0000004c00308947 */ /* 0x002fea0003800000 */
.L_x_181:
        /* <DEDUP_REMOVED lines=11> */
[----:B------:R-:W-:Y:S01]  /*5510*/  PLOP3.LUT P0, PT, PT, PT, UP1, 0x80, 0x8 ;  /* 0x000000000008781c */ /* 0x000fe20003f0f018 */
[----:B------:R-:W-:Y:S11]  /*5520*/  UP2UR UR61, UPR, URZ, 0x2 ;  /* 0x00000002ff3d7883 */ /* 0x000ff60008000000 */
[----:B------:R-:W-:Y:S01]  /*5530*/  @!UPT UIADD3 URZ, UPT, UPT, URZ, URZ, URZ ;  /* 0x000000fffffff290 */ /* 0x000fe2000fffe0ff */
[----:B-1----:R-:W-:Y:S02]  /*5540*/  @P0 SHF.R.U32.HI R0, RZ, 0x10, R5 ;  /* 0x00000010ff000819 */ /* 0x002fe40000011605 */
        /* <DEDUP_REMOVED lines=12> */
[----:B------:R-:W2:Y:S01]  /*5610*/  LDCU UR12, c[0x0][0xb20] ;  /* 0x00016400ff0c77ac */ /* 0x000ea20008000800 */
[----:B------:R-:W-:Y:S02]  /*5620*/  UIMAD.WIDE.U32 UR4, UR58, UR55, URZ ;  /* 0x000000373a0472a5 */ /* 0x000fe4000f8e00ff */
[----:B------:R-:W-:Y:S02]  /*5630*/  UIMAD.WIDE.U32 UR6, UR59, UR52, URZ ;  /* 0x000000343b0672a5 */ /* 0x000fe4000f8e00ff */
[----:B------:R-:W-:Y:S02]  /*5640*/  UISETP.NE.AND UP0, UPT, UR54, 0x1, UPT ;  /* 0x000000013600788c */ /* 0x000fe4000bf05270 */
[----:B------:R-:W-:Y:S02]  /*5650*/  UIMAD.WIDE.U32 UR8, UR37, UR55, URZ ;  /* 0x00000037250872a5 */ /* 0x000fe4000f8e00ff */
[----:B------:R-:W-:Y:S02]  /*5660*/  UIMAD.WIDE.U32 UR10, UR38, UR52, URZ ;  /* 0x00000034260a72a5 */ /* 0x000fe4000f8e00ff */
[----:B------:R-:W-:Y:S02]  /*5670*/  UISETP.NE.AND UP1, UPT, UR43, 0x1, UPT ;  /* 0x000000012b00788c */ /* 0x000fe4000bf25270 */
[----:B------:R-:W-:Y:S01]  /*5680*/  UISETP.NE.AND UP2, UPT, UR42, 0x1, UPT ;  /* 0x000000012a00788c */ /* 0x000fe2000bf45270 */
[----:B------:R-:W-:Y:S02]  /*5690*/  UMOV UR4, UR5 ;  /* 0x0000000500047c82 */ /* 0x000fe40008000000 */
[----:B--2---:R-:W-:Y:S03]  /*56a0*/  USHF.R.U32.HI UR5, URZ, UR12, UR4 ;  /* 0x0000000cff057299 */ /* 0x004fe60008011604 */
[----:B------:R-:W-:Y:S02]  /*56b0*/  UMOV UR4, UR7 ;  /* 0x0000000700047c82 */ /* 0x000fe40008000000 */
[----:B------:R-:W-:Y:S02]  /*56c0*/  USHF.R.U32.HI UR7, URZ, UR53, UR4 ;  /* 0x00000035ff077299 */ /* 0x000fe40008011604 */
[----:B------:R-:W-:Y:S02]  /*56d0*/  USEL UR4, UR58, UR5, !UP0 ;  /* 0x000000053a047287 */ /* 0x000fe4000c000000 */
[----:B------:R-:W-:Y:S01]  /*56e0*/  USEL UR7, UR59, UR7, !UP1 ;  /* 0x000000073b077287 */ /* 0x000fe2000c800000 */
[----:B------:R-:W-:Y:S01]  /*56f0*/  UMOV UR5, UR9 ;  /* 0x0000000900057c82 */ /* 0x000fe20008000000 */
[----:B------:R-:W-:Y:S02]  /*5700*/  UIMAD.WIDE.U32 UR8, UR4, UR40, URZ ;  /* 0x00000028040872a5 */ /* 0x000fe4000f8e00ff */
[----:B------:R-:W-:Y:S03]  /*5710*/  USHF.R.U32.HI UR6, URZ, UR12, UR5 ;  /* 0x0000000cff067299 */ /* 0x000fe60008011605 */
[----:B------:R-:W-:Y:S01]  /*5720*/  UMOV UR5, UR11 ;  /* 0x0000000b00057c82 */ /* 0x000fe20008000000 */
[----:B------:R-:W-:Y:S02]  /*5730*/  UIMAD.WIDE.U32 UR10, UR7, UR40, URZ ;  /* 0x00000028070a72a5 */ /* 0x000fe4000f8e00ff */
[----:B------:R-:W-:Y:S02]  /*5740*/  USHF.R.U32.HI UR12, URZ, UR53, UR5 ;  /* 0x00000035ff0c7299 */ /* 0x000fe40008011605 */
[----:B------:R-:W-:Y:S01]  /*5750*/  USEL UR6, UR37, UR6, !UP0 ;  /* 0x0000000625067287 */ /* 0x000fe2000c000000 */
[----:B------:R-:W-:Y:S02]  /*5760*/  UMOV UR5, UR9 ;  /* 0x0000000900057c82 */ /* 0x000fe40008000000 */
[----:B------:R-:W-:Y:S01]  /*5770*/  UMOV UR10, UR11 ;  /* 0x0000000b000a7c82 */ /* 0x000fe20008000000 */
[----:B------:R-:W-:Y:S02]  /*5780*/  @UP2 USHF.R.U32.HI UR4, URZ, UR41, UR5 ;  /* 0x00000029ff042299 */ /* 0x000fe40008011605 */
[----:B------:R-:W-:Y:S02]  /*5790*/  @UP2 USHF.R.U32.HI UR7, URZ, UR41, UR10 ;  /* 0x00000029ff072299 */ /* 0x000fe4000801160a */
[----:B------:R-:W-:Y:S02]  /*57a0*/  UIMAD UR4, UR42, UR4, URZ ;  /* 0x000000042a0472a4 */ /* 0x000fe4000f8e02ff */
        /* <DEDUP_REMOVED lines=8> */
[----:B------:R-:W-:Y:S02]  /*5830*/  USEL UR11, UR6, UR4, !UP2 ;  /* 0x00000004060b7287 */ /* 0x000fe4000d000000 */
[----:B------:R-:W-:Y:S02]  /*5840*/  UIADD3 UR8, UPT, UPT, -UR5, URZ, URZ ;  /* 0x000000ff05087290 */ /* 0x000fe4000fffe1ff */
[----:B------:R-:W-:Y:S01]  /*5850*/  UIADD3 UR10, UPT, UPT, -UR11, URZ, URZ ;  /* 0x000000ff0b0a7290 */ /* 0x000fe2000fffe1ff */
[----:B------:R-:W-:Y:S01]  /*5860*/  @!UP0 UMOV UR4, UR9 ;  /* 0x0000000900048c82 */ /* 0x000fe20008000000 */
[----:B------:R-:W-:Y:S02]  /*5870*/  UIADD3 UR9, UPT, UPT, -UR6, URZ, URZ ;  /* 0x000000ff06097290 */ /* 0x000fe4000fffe1ff */
[----:B------:R-:W-:Y:S02]  /*5880*/  @!UP0 USHF.R.U32.HI UR4, URZ, UR41, UR4 ;  /* 0x00000029ff048299 */ /* 0x000fe40008011604 */
[----:B------:R-:W-:Y:S02]  /*5890*/  UIMAD UR10, UR42, UR10, UR6 ;  /* 0x0000000a2a0a72a4 */ /* 0x000fe4000f8e0206 */
[----:B------:R-:W-:Y:S04]  /*58a0*/  @!UP0 USEL UR4, UR5, UR4, !UP2 ;  /* 0x0000000405048287 */ /* 0x000fe8000d000000 */
[----:B------:R-:W-:Y:S02]  /*58b0*/  @!UP0 UIMAD UR10, UR7, UR10, UR4 ;  /* 0x0000000a070a82a4 */ /* 0x000fe4000f8e0204 */
[----:B------:R-:W-:Y:S02]  /*58c0*/  @!UP0 UIADD3 UR11, UPT, UPT, UR11, -UR4, URZ ;  /* 0x800000040b0b8290 */ /* 0x000fe4000fffe0ff */
[----:B------:R-:W-:Y:S02]  /*58d0*/  UIMAD UR7, UR43, UR8, UR38 ;  /* 0x000000082b0772a4 */ /* 0x000fe4000f8e0226 */
[----:B------:R-:W-:Y:S02]  /*58e0*/  @!UP0 UIMAD UR6, UR11, UR42, UR5 ;  /* 0x0000002a0b0682a4 */ /* 0x000fe4000f8e0205 */
[----:B------:R-:W-:Y:S01]  /*58f0*/  UIMAD UR4, UR54, UR9, UR37 ;  /* 0x00000009360472a4 */ /* 0x000fe2000f8e0225 */
[----:B------:R-:W-:Y:S02]  /*5900*/  @!UP0 UMOV UR5, UR10 ;  /* 0x0000000a00058c82 */ /* 0x000fe40008000000 */
[----:B------:R-:W-:Y:S02]  /*5910*/  UIMAD UR38, UR5, UR43, UR7 ;  /* 0x0000002b052672a4 */ /* 0x000fe4000f8e0207 */
[----:B------:R-:W-:Y:S11]  /*5920*/  UIMAD UR37, UR6, UR54, UR4 ;  /* 0x00000036062572a4 */ /* 0x000ff6000f8e0204 */
[----:B------:R-:W-:Y:S01]  /*5930*/  @!UPT UIADD3 URZ, UPT, UPT, URZ, URZ, URZ ;  /* 0x000000fffffff290 */ /* 0x000fe2000fffe0ff */
.L_x_91:
[----:B------:R-:W-:Y:S01]  /*5940*/  UISETP.NE.AND UP0, UPT, UR39, 0x1, UPT ;  /* 0x000000012700788c */ /* 0x000fe2000bf05270 */
[----:B------:R-:W-:Y:S01]  /*5950*/  LOP3.LUT P0, RZ, R86, 0x3f0, RZ, 0xc0, !PT ;  /* 0x000003f056ff7812 */ /* 0x000fe2000780c0ff */
[----:B------:R-:W-:Y:S01]  /*5960*/  USHF.L.U32 UR50, UR16, 0x6, URZ ;  /* 0x0000000610327899 */ /* 0x000fe200080006ff */
[----:B------:R-:W-:Y:S01]  /*5970*/  BSSY.RECONVERGENT B6, `(.L_x_92) ;  /* 0x0000034000067945 */ /* 0x000fe20003800200 */
[----:B------:R-:W-:Y:S01]  /*5980*/  USHF.L.U32 UR49, UR20, 0x8, URZ ;  /* 0x0000000814317899 */ /* 0x000fe200080006ff */
[----:B------:R-:W-:Y:S06]  /*5990*/  IADD3 R88, PT, PT, R88, 0x1, RZ ;  /* 0x0000000158587810 */ /* 0x000fec0007ffe0ff */
[----:B------:R-:W2:Y:S01]  /*59a0*/  @!UP0 LDCU.128 UR12, c[0x0][0xb10] ;  /* 0x00016200ff0c87ac */ /* 0x000ea20008000c00 */
[----:B------:R-:W3:Y:S01]  /*59b0*/  @!UP0 LDCU UR5, c[0x0][0xb0c] ;  /* 0x00016180ff0587ac */ /* 0x000ee20008000800 */
[----:B------:R-:W4:Y:S01]  /*59c0*/  @!UP0 LDCU UR10, c[0x0][0xb20] ;  /* 0x00016400ff0a87ac */ /* 0x000f220008000800 */
[----:B--2---:R-:W-:Y:S02]  /*59d0*/  UIMAD.WIDE.U32 UR8, UR38, UR12, URZ ;  /* 0x0000000c260872a5 */ /* 0x004fe4000f8e00ff */
[----:B------:R-:W-:Y:S02]  /*59e0*/  UIMAD.WIDE.U32 UR6, UR37, UR15, URZ ;  /* 0x0000000f250672a5 */ /* 0x000fe4000f8e00ff */
[----:B------:R-:W-:Y:S03]  /*59f0*/  @!UP0 UISETP.NE.AND UP1, UPT, UR14, 0x1, UPT ;  /* 0x000000010e00888c */ /* 0x000fe6000bf25270 */
[----:B------:R-:W-:Y:S01]  /*5a00*/  @!UP0 UMOV UR4, UR9 ;  /* 0x0000000900048c82 */ /* 0x000fe20008000000 */
[----:B---3--:R-:W-:Y:S02]  /*5a10*/  @!UP0 UISETP.NE.AND UP2, UPT, UR5, 0x1, UPT ;  /* 0x000000010500888c */ /* 0x008fe4000bf45270 */
[----:B------:R-:W-:Y:S01]  /*5a20*/  @!UP0 USHF.R.U32.HI UR4, URZ, UR13, UR4 ;  /* 0x0000000dff048299 */ /* 0x000fe20008011604 */
[----:B------:R-:W-:Y:S02]  /*5a30*/  @!UP0 UMOV UR6, UR7 ;  /* 0x0000000700068c82 */ /* 0x000fe40008000000 */
[----:B----4-:R-:W-:Y:S02]  /*5a40*/  @!UP0 USHF.R.U32.HI UR6, URZ, UR10, UR6 ;  /* 0x0000000aff068299 */ /* 0x010fe40008011606 */
[----:B------:R-:W-:Y:S02]  /*5a50*/  @!UP0 USEL UR7, UR38, UR4, !UP2 ;  /* 0x0000000426078287 */ /* 0x000fe4000d000000 */
[----:B------:R-:W-:Y:S04]  /*5a60*/  @!UP0 USEL UR6, UR37, UR6, !UP1 ;  /* 0x0000000625068287 */ /* 0x000fe8000c800000 */
[----:B------:R-:W-:Y:S02]  /*5a70*/  @!UP0 UIADD3 UR4, UPT, UPT, -UR7, UR6, URZ ;  /* 0x0000000607048290 */ /* 0x000fe4000fffe1ff */
[----:B------:R-:W-:Y:S02]  /*5a80*/  @!UP0 UIADD3 UR6, UPT, UPT, UR7, -UR6, URZ ;  /* 0x8000000607068290 */ /* 0x000fe4000fffe0ff */
[----:B------:R-:W-:Y:S02]  /*5a90*/  @!UP0 UIMAD UR38, UR4, UR5, UR38 ;  /* 0x00000005042682a4 */ /* 0x000fe4000f8e0226 */
[----:B------:R-:W-:Y:S01]  /*5aa0*/  @!UP0 UIMAD UR37, UR6, UR14, UR37 ;  /* 0x0000000e062582a4 */ /* 0x000fe2000f8e0225 */
[----:B------:R-:W-:Y:S11]  /*5ab0*/  @!P0 BRA `(.L_x_93) ;  /* 0x00000000007c8947 */ /* 0x000ff60003800000 */
[----:B------:R-:W2:Y:S01]  /*5ac0*/  LDCU.64 UR8, c[0x4][0x80] ;  /* 0x01001000ff0877ac */ /* 0x000ea20008000a00 */
[----:B------:R-:W-:Y:S01]  /*5ad0*/  MOV R2, 0x0 ;  /* 0x0000000000027802 */ /* 0x000fe20000000f00 */
[----:B------:R-:W-:Y:S02]  /*5ae0*/  HFMA2 R12, -RZ, RZ, 0, 5.9604644775390625e-08 ;  /* 0x00000001ff0c7431 */ /* 0x000fe400000001ff */
[----:B------:R-:W-:Y:S01]  /*5af0*/  IMAD.MOV.U32 R8, RZ, RZ, 0x70 ;  /* 0x00000070ff087424 */ /* 0x000fe200078e00ff */
[----:B------:R3:W4:Y:S01]  /*5b00*/  LDC.64 R14, c[0x4][R2] ;  /* 0x01000000020e7b82 */ /* 0x0007220000000a00 */
[----:B------:R-:W1:Y:S01]  /*5b10*/  LDCU.64 UR6, c[0x4][0x88] ;  /* 0x01001100ff0677ac */ /* 0x000e620008000a00 */
[----:B------:R-:W-:Y:S01]  /*5b20*/  IMAD.MOV.U32 R13, RZ, RZ, RZ ;  /* 0x000000ffff0d7224 */ /* 0x000fe200078e00ff */
[----:B------:R-:W1:Y:S01]  /*5b30*/  LDCU.64 UR4, c[0x4][0x8] ;  /* 0x01000100ff0477ac */ /* 0x000e620008000a00 */
[----:B--2---:R-:W-:Y:S01]  /*5b40*/  MOV R5, UR9 ;  /* 0x0000000900057c02 */ /* 0x004fe20008000f00 */
[----:B------:R-:W-:Y:S01]  /*5b50*/  IMAD.U32 R4, RZ, RZ, UR8 ;  /* 0x00000008ff047e24 */ /* 0x000fe2000f8e00ff */
[----:B-1----:R-:W-:Y:S01]  /*5b60*/  MOV R7, UR7 ;  /* 0x0000000700077c02 */ /* 0x002fe20008000f00 */
[----:B------:R-:W-:Y:S01]  /*5b70*/  IMAD.U32 R6, RZ, RZ, UR6 ;  /* 0x00000006ff067e24 */ /* 0x000fe2000f8e00ff */
[----:B------:R-:W-:Y:S01]  /*5b80*/  MOV R11, UR5 ;  /* 0x00000005000b7c02 */ /* 0x000fe20008000f00 */
[----:B------:R-:W-:Y:S02]  /*5b90*/  IMAD.U32 R10, RZ, RZ, UR4 ;  /* 0x00000004ff0a7e24 */ /* 0x000fe4000f8e00ff */
[----:B------:R-:W-:Y:S07]  /*5ba0*/  LEPC R20, `(.L_x_94) ;  /* 0x000000001014794e */ /* 0x000fee0000000000 */
[----:B---345:R-:W-:Y:S05]  /*5bb0*/  CALL.ABS.NOINC R14 ;  /* 0x000000000e007343 */ /* 0x038fea0003c00000 */
.L_x_94:
[----:B------:R-:W1:Y:S01]  /*5bc0*/  LDCU.64 UR8, c[0x4][0x80] ;  /* 0x01001000ff0877ac */ /* 0x000e620008000a00 */
[----:B------:R-:W2:Y:S01]  /*5bd0*/  LDC.64 R2, c[0x4][R2] ;  /* 0x0100000002027b82 */ /* 0x000ea20000000a00 */
[----:B------:R-:W-:Y:S02]  /*5be0*/  HFMA2 R12, -RZ, RZ, 0, 5.9604644775390625e-08 ;  /* 0x00000001ff0c7431 */ /* 0x000fe400000001ff */
[----:B------:R-:W-:Y:S02]  /*5bf0*/  IMAD.MOV.U32 R8, RZ, RZ, 0x70 ;  /* 0x00000070ff087424 */ /* 0x000fe400078e00ff */
[----:B------:R-:W-:Y:S01]  /*5c00*/  IMAD.MOV.U32 R13, RZ, RZ, RZ ;  /* 0x000000ffff0d7224 */ /* 0x000fe200078e00ff */
[----:B------:R-:W3:Y:S01]  /*5c10*/  LDCU.64 UR6, c[0x4][0x88] ;  /* 0x01001100ff0677ac */ /* 0x000ee20008000a00 */
[----:B------:R-:W4:Y:S01]  /*5c20*/  LDCU.64 UR4, c[0x4][0x8] ;  /* 0x01000100ff0477ac */ /* 0x000f220008000a00 */
[----:B-1----:R-:W-:Y:S02]  /*5c30*/  MOV R4, UR8 ;  /* 0x0000000800047c02 */ /* 0x002fe40008000f00 */
[----:B------:R-:W-:Y:S02]  /*5c40*/  MOV R5, UR9 ;  /* 0x0000000900057c02 */ /* 0x000fe40008000f00 */
[----:B---3--:R-:W-:Y:S01]  /*5c50*/  MOV R7, UR7 ;  /* 0x0000000700077c02 */ /* 0x008fe20008000f00 */
[----:B------:R-:W-:Y:S01]  /*5c60*/  IMAD.U32 R6, RZ, RZ, UR6 ;  /* 0x00000006ff067e24 */ /* 0x000fe2000f8e00ff */
[----:B----4-:R-:W-:Y:S01]  /*5c70*/  MOV R11, UR5 ;  /* 0x00000005000b7c02 */ /* 0x010fe20008000f00 */
[----:B------:R-:W-:Y:S02]  /*5c80*/  IMAD.U32 R10, RZ, RZ, UR4 ;  /* 0x00000004ff0a7e24 */ /* 0x000fe4000f8e00ff */
[----:B------:R-:W-:Y:S07]  /*5c90*/  LEPC R20, `(.L_x_93) ;  /* 0x000000001014794e */ /* 0x000fee0000000000 */
[----:B--2---:R-:W-:Y:S05]  /*5ca0*/  CALL.ABS.NOINC R2 ;  /* 0x0000000002007343 */ /* 0x004fea0003c00000 */
.L_x_93:
[----:B------:R-:W-:Y:S05]  /*5cb0*/  BSYNC.RECONVERGENT B6 ;  /* 0x0000000000067941 */ /* 0x000fea0003800200 */
.L_x_92:
[----:B------:R-:W-:Y:S01]  /*5cc0*/  R2UR UR4, R85 ;  /* 0x00000000550472ca */ /* 0x000fe200000e0000 */
[----:B------:R-:W-:Y:S01]  /*5cd0*/  UISETP.NE.U32.AND UP0, UPT, UR62, URZ, UPT ;  /* 0x000000ff3e00728c */ /* 0x000fe2000bf05070 */
[----:B------:R-:W-:Y:S02]  /*5ce0*/  ISETP.NE.U32.AND P4, PT, R78, RZ, PT ;  /* 0x000000ff4e00720c */ /* 0x000fe40003f85070 */
[----:B------:R-:W-:Y:S01]  /*5cf0*/  ISETP.NE.U32.AND P2, PT, RZ, UR56, PT ;  /* 0x00000038ff007c0c */ /* 0x000fe2000bf45070 */
[----:B------:R-:W-:Y:S01]  /*5d00*/  UISETP.NE.AND.EX UP1, UPT, UR63, URZ, UPT, UP0 ;  /* 0x000000ff3f00728c */ /* 0x000fe2000bf25300 */
[----:B------:R-:W-:Y:S01]  /*5d10*/  ISETP.NE.AND.EX P4, PT, R79, RZ, PT, P4 ;  /* 0x000000ff4f00720c */ /* 0x000fe20003f85340 */
[----:B------:R-:W-:Y:S01]  /*5d20*/  UPLOP3.LUT UP0, UPT, UPT, UPT, UPT, 0x40, 0x4 ;  /* 0x000000000004789c */ /* 0x000fe20003f0e870 */
[----:B------:R-:W-:Y:S05]  /*5d30*/  ISETP.NE.AND.EX P2, PT, RZ, UR57, PT, P2 ;  /* 0x00000039ff007c0c */ /* 0x000fea000bf45320 */
[----:B------:R-:W-:Y:S06]  /*5d40*/  UISETP.NE.AND UP2, UPT, UR4, URZ, UPT ;  /* 0x000000ff0400728c */ /* 0x000fec000bf45270 */
[----:B------:R-:W-:Y:S05]  /*5d50*/  PLOP3.LUT P1, PT, PT, PT, UP2, 0x80, 0x8 ;  /* 0x000000000008781c */ /* 0x000fea0003f2f028 */
[----:B------:R-:W-:Y:S06]  /*5d60*/  @UP2 UPLOP3.LUT UP0, UPT, UPT, UPT, UP1, 0x80, 0x8 ;  /* 0x000000000008289c */ /* 0x000fec0003f0f010 */
[----:B------:R-:W-:Y:S01]  /*5d70*/  PLOP3.LUT P0, PT, PT, PT, UP0, 0x80, 0x8 ;  /* 0x000000000008781c */ /* 0x000fe20003f0f008 */
[----:B------:R-:W-:Y:S01]  /*5d80*/  @!UPT UIADD3 URZ, UPT, UPT, URZ, URZ, URZ ;  /* 0x000000fffffff290 */ /* 0x000fe2000fffe0ff */
[----:B------:R-:W-:Y:S11]  /*5d90*/  BRA.U !UP1, `(.L_x_95) ;  /* 0x00000001093c7547 */ /* 0x000ff6000b800000 */
[----:B------:R-:W-:Y:S01]  /*5da0*/  UISETP.NE.U32.AND UP0, UPT, UR56, URZ, UPT ;  /* 0x000000ff3800728c */ /* 0x000fe2000bf05070 */
[----:B-1----:R-:W-:Y:S01]  /*5db0*/  HFMA2 R0, -RZ, RZ, 0, 5.9604644775390625e-08 ;  /* 0x00000001ff007431 */ /* 0x002fe200000001ff */
[----:B------:R-:W1:Y:S01]  /*5dc0*/  LDCU.64 UR8, c[0x0][0x358] ;  /* 0x00006b00ff0877ac */ /* 0x000e620008000a00 */
[----:B------:R-:W-:Y:S01]  /*5dd0*/  IMAD.MOV.U32 R81, RZ, RZ, 0x1 ;  /* 0x00000001ff517424 */ /* 0x000fe200078e00ff */
[----:B------:R-:W-:Y:S06]  /*5de0*/  UISETP.NE.AND.EX UP0, UPT, UR57, URZ, UPT, UP0 ;  /* 0x000000ff3900728c */ /* 0x000fec000bf05300 */
[----:B------:R-:W-:Y:S05]  /*5df0*/  PLOP3.LUT P3, PT, PT, PT, UP0, 0x80, 0x8 ;  /* 0x000000000008781c */ /* 0x000fea0003f6f008 */
[----:B------:R-:W2:Y:S01]  /*5e00*/  @UP0 LDCU.64 UR4, c[0x0][0x888] ;  /* 0x00011100ff0407ac */ /* 0x000ea20008000a00 */
[----:B------:R-:W-:Y:S07]  /*5e10*/  @UP0 UIMAD UR6, UR36, UR62, URZ ;  /* 0x0000003e240602a4 */ /* 0x000fee000f8e02ff */
[----:B------:R-:W-:Y:S01]  /*5e20*/  @!P3 PRMT R81, R0, 0x7610, R81 ;  /* 0x000076100051b816 */ /* 0x000fe20000000051 */
[----:B--2---:R-:W-:Y:S06]  /*5e30*/  @UP0 UIMAD.WIDE UR4, UR6, 0x4, UR4 ;  /* 0x00000004060408a5 */ /* 0x004fec000f8e0204 */
[----:B------:R-:W-:Y:S01]  /*5e40*/  IMAD.U32 R2, RZ, RZ, UR4 ;  /* 0x00000004ff027e24 */ /* 0x000fe2000f8e00ff */
[----:B------:R-:W-:Y:S04]  /*5e50*/  MOV R3, UR5 ;  /* 0x0000000500037c02 */ /* 0x000fe80008000f00 */
[----:B------:R-:W2:Y:S01]  /*5e60*/  @!UP0 LDCU UR4, c[0x0][0x880] ;  /* 0x00011000ff0487ac */ /* 0x000ea20008000800 */
[----:B-1---5:R3:W5:Y:S02]  /*5e70*/  @P3 LDG.E R41, desc[UR8][R2.64] ;  /* 0x0000000802293981 */ /* 0x022764000c1e1900 */
[----:B--23--:R-:W-:Y:S02]  /*5e80*/  @!P3 IMAD.U32 R41, RZ, RZ, UR4 ;  /* 0x00000004ff29be24 */ /* 0x00cfe4000f8e00ff */
.L_x_95:
[----:B------:R-:W-:Y:S05]  /*5e90*/  @!P4 BRA `(.L_x_96) ;  /* 0x000000000024c947 */ /* 0x000fea0003800000 */
[----:B------:R-:W-:Y:S01]  /*5ea0*/  ISETP.NE.U32.AND P3, PT, R76, RZ, PT ;  /* 0x000000ff4c00720c */ /* 0x000fe20003f65070 */
[----:B------:R-:W2:Y:S03]  /*5eb0*/  LDCU.64 UR4, c[0x0][0x358] ;  /* 0x00006b00ff0477ac */ /* 0x000ea60008000a00 */
[----:B------:R-:W-:Y:S11]  /*5ec0*/  ISETP.NE.AND.EX P3, PT, R77, RZ, PT, P3 ;  /* 0x000000ff4d00720c */ /* 0x000ff60003f65330 */
[----:B------:R-:W-:Y:S02]  /*5ed0*/  @!UPT UIADD3 URZ, UPT, UPT, URZ, URZ, URZ ;  /* 0x000000fffffff290 */ /* 0x000fe4000fffe0ff */
[----:B------:R-:W3:Y:S01]  /*5ee0*/  @P3 LDC.64 R2, c[0x0][0x8a8] ;  /* 0x00022a00ff023b82 */ /* 0x000ee20000000a00 */
[----:B-1----:R-:W-:Y:S04]  /*5ef0*/  @P3 IMAD R0, R78, UR36, RZ ;  /* 0x000000244e003c24 */ /* 0x002fe8000f8e02ff */
[----:B---3--:R-:W-:Y:S05]  /*5f00*/  @P3 IMAD.WIDE R2, R0, 0x4, R2 ;  /* 0x0000000400023825 */ /* 0x008fea00078e0202 */
[----:B--2--5:R2:W5:Y:S02]  /*5f10*/  @P3 LDG.E R38, desc[UR4][R2.64] ;  /* 0x0000000402263981 */ /* 0x024564000c1e1900 */
[----:B--2---:R-:W3:Y:S02]  /*5f20*/  @!P3 LDC R38, c[0x0][0x8a0] ;  /* 0x00022800ff26bb82 */ /* 0x004ee40000000800 */
.L_x_96:
[----:B-----5:R-:W-:Y:S01]  /*5f30*/  FSETP.NEU.AND P3, PT, R41, RZ, PT ;  /* 0x000000ff2900720b */ /* 0x020fe20003f6d000 */
[----:B------:R-:W-:Y:S01]  /*5f40*/  IMAD.SHL.U32 R47, R80, 0x2, RZ ;  /* 0x00000002502f7824 */ /* 0x000fe200078e00ff */
[----:B------:R-:W-:Y:S01]  /*5f50*/  SEL R5, RZ, 0xffffffff, P2 ;  /* 0xffffffffff057807 */ /* 0x000fe20001000000 */
[----:B------:R-:W-:Y:S01]  /*5f60*/  BSSY B1, `(.L_x_97) ;  /* 0x0000044000017945 */ /* 0x000fe20003800000 */
[----:B------:R-:W-:Y:S01]  /*5f70*/  @P1 LOP3.LUT P2, RZ, R81, 0xff, RZ, 0xc0, !PT ;  /* 0x000000ff51ff1812 */ /* 0x000fe2000784c0ff */
[----:B------:R-:W-:Y:S01]  /*5f80*/  VIADD R97, R47, UR44 ;  /* 0x0000002c2f617c36 */ /* 0x000fe20008000000 */
[----:B------:R-:W-:Y:S01]  /*5f90*/  @P1 SEL R2, RZ, 0xffffffff, P3 ;  /* 0xffffffffff021807 */ /* 0x000fe20001800000 */
[----:B------:R-:W-:Y:S01]  /*5fa0*/  IMAD.MOV.U32 R60, RZ, RZ, 0x1 ;  /* 0x00000001ff3c7424 */ /* 0x000fe200078e00ff */
[----:B------:R-:W-:Y:S01]  /*5fb0*/  LOP3.LUT R91, R91, 0x1, RZ, 0x3c, !PT ;  /* 0x000000015b5b7812 */ /* 0x000fe200078e3cff */
[----:B------:R-:W-:Y:S01]  /*5fc0*/  IMAD.MOV.U32 R46, RZ, RZ, RZ ;  /* 0x000000ffff2e7224 */ /* 0x000fe200078e00ff */
[----:B------:R-:W-:Y:S02]  /*5fd0*/  @P0 SEL R2, R5, R2, !P2 ;  /* 0x0000000205020207 */ /* 0x000fe40005000000 */
[----:B------:R-:W-:Y:S02]  /*5fe0*/  CS2R R74, SRZ ;  /* 0x00000000004a7805 */ /* 0x000fe4000001ff00 */
[----:B------:R-:W-:Y:S02]  /*5ff0*/  LEA R98, R36, UR44, 0x3 ;  /* 0x0000002c24627c11 */ /* 0x000fe4000f8e18ff */
[----:B------:R-:W-:Y:S02]  /*6000*/  CS2R R72, SRZ ;  /* 0x0000000000487805 */ /* 0x000fe4000001ff00 */
[----:B------:R-:W-:Y:S02]  /*6010*/  @P1 LOP3.LUT R2, R2, 0x1, RZ, 0xc0, !PT ;  /* 0x0000000102021812 */ /* 0x000fe400078ec0ff */
[----:B------:R-:W-:Y:S02]  /*6020*/  CS2R R66, SRZ ;  /* 0x0000000000427805 */ /* 0x000fe4000001ff00 */
[----:B------:R-:W-:Y:S02]  /*6030*/  SHF.L.U32 R3, R90, 0x1f, RZ ;  /* 0x0000001f5a037819 */ /* 0x000fe400000006ff */
[----:B------:R-:W-:Y:S02]  /*6040*/  CS2R R64, SRZ ;  /* 0x0000000000407805 */ /* 0x000fe4000001ff00 */
[----:B------:R-:W-:Y:S02]  /*6050*/  ISETP.NE.U32.OR P6, PT, R2, 0x1, !P1 ;  /* 0x000000010200780c */ /* 0x000fe40004fc5470 */
[----:B------:R-:W-:Y:S02]  /*6060*/  CS2R R58, SRZ ;  /* 0x00000000003a7805 */ /* 0x000fe4000001ff00 */
[----:B------:R-:W-:Y:S02]  /*6070*/  PLOP3.LUT P2, PT, PT, PT, UP1, 0x80, 0x8 ;  /* 0x000000000008781c */ /* 0x000fe40003f4f018 */
[----:B------:R-:W-:Y:S02]  /*6080*/  CS2R R56, SRZ ;  /* 0x0000000000387805 */ /* 0x000fe4000001ff00 */
[----:B------:R-:W-:Y:S02]  /*6090*/  LEA.HI R39, R36, R36, RZ, 0x1 ;  /* 0x0000002424277211 */ /* 0x000fe400078f08ff */
[----:B------:R-:W-:Y:S02]  /*60a0*/  CS2R R50, SRZ ;  /* 0x0000000000327805 */ /* 0x000fe4000001ff00 */
[----:B------:R-:W-:Y:S02]  /*60b0*/  LOP3.LUT P4, R87, R81, 0xff, RZ, 0xc0, !PT ;  /* 0x000000ff51577812 */ /* 0x000fe4000788c0ff */
[----:B------:R-:W-:Y:S02]  /*60c0*/  CS2R R48, SRZ ;  /* 0x0000000000307805 */ /* 0x000fe4000001ff00 */
[----:B------:R-:W-:Y:S01]  /*60d0*/  SEL R2, RZ, 0xffffffff, P3 ;  /* 0xffffffffff027807 */ /* 0x000fe20001800000 */
[C---:B-1----:R-:W-:Y:S01]  /*60e0*/  IMAD.SHL.U32 R0, R39.reuse, 0x80, RZ ;  /* 0x0000008027007824 */ /* 0x042fe200078e00ff */
[----:B------:R-:W-:Y:S01]  /*60f0*/  LOP3.LUT R39, R39, 0xffe, RZ, 0xc0, !PT ;  /* 0x00000ffe27277812 */ /* 0x000fe200078ec0ff */
[----:B------:R-:W-:Y:S01]  /*6100*/  VIADD R99, R97, 0x400 ;  /* 0x0000040061637836 */ /* 0x000fe20000000000 */
[----:B------:R-:W-:Y:S01]  /*6110*/  P2R R95, PR, RZ, 0x40 ;  /* 0x00000040ff5f7803 */ /* 0x000fe20000000000 */
[----:B------:R-:W-:Y:S01]  /*6120*/  IMAD.IADD R96, R92, 0x1, R97 ;  /* 0x000000015c607824 */ /* 0x000fe200078e0261 */
[----:B------:R-:W-:Y:S01]  /*6130*/  @P6 SHF.L.U32 R4, R91, 0x1f, RZ ;  /* 0x0000001f5b046819 */ /* 0x000fe200000006ff */
[----:B------:R-:W-:Y:S01]  /*6140*/  IMAD.IADD R39, R36, 0x1, -R39 ;  /* 0x0000000124277824 */ /* 0x000fe200078e0a27 */
[----:B------:R-:W-:Y:S02]  /*6150*/  @P2 SEL R2, R5, R2, !P4 ;  /* 0x0000000205022207 */ /* 0x000fe40006000000 */
[----:B------:R-:W1:Y:S01]  /*6160*/  @P6 SYNCS.PHASECHK.TRANS64.TRYWAIT P1, [UR44+0x40], R4 ;  /* 0x00004004ff0065a7 */ /* 0x000e62000802112c */
[----:B------:R-:W-:Y:S02]  /*6170*/  LOP3.LUT R0, R0, 0xffffff00, RZ, 0xc0, !PT ;  /* 0xffffff0000007812 */ /* 0x000fe400078ec0ff */
[----:B------:R-:W-:Y:S03]  /*6180*/  LOP3.LUT R2, R2, 0x1, RZ, 0xc0, !PT ;  /* 0x0000000102027812 */ /* 0x000fe600078ec0ff */
[----:B------:R-:W-:Y:S01]  /*6190*/  IMAD.IADD R0, R37, 0x1, R0 ;  /* 0x0000000125007824 */ /* 0x000fe200078e0200 */
[----:B------:R-:W-:Y:S03]  /*61a0*/  ISETP.NE.U32.AND P5, PT, R2, 0x1, PT ;  /* 0x000000010200780c */ /* 0x000fe60003fa5070 */
[----:B------:R-:W-:Y:S01]  /*61b0*/  IMAD R39, R39, 0x100000, R0 ;  /* 0x0010000027277824 */ /* 0x000fe200078e0200 */
[----:B------:R-:W-:Y:S01]  /*61c0*/  P2R R61, PR, RZ, 0x20 ;  /* 0x00000020ff3d7803 */ /* 0x000fe20000000000 */
[----:B------:R2:W4:Y:S01]  /*61d0*/  SYNCS.PHASECHK.TRANS64.TRYWAIT P0, [R98+URZ+0xb0], R3 ;  /* 0x0000b003620075a7 */ /* 0x00052200080011ff */
[----:B-1----:R-:W-:Y:S01]  /*61e0*/  @P6 SEL R60, RZ, 0x1, !P1 ;  /* 0x00000001ff3c6807 */ /* 0x002fe20004800000 */
[----:B--2---:R-:W-:Y:S06]  /*61f0*/  @!P6 BRA `(.L_x_98) ;  /* 0x000000000068e947 */ /* 0x004fec0003800000 */
[C---:B------:R-:W-:Y:S01]  /*6200*/  @P5 IMAD R5, R93.reuse, 0x2, R99 ;  /* 0x000000025d055824 */ /* 0x040fe200078e0263 */
[----:B------:R-:W-:Y:S01]  /*6210*/  ISETP.NE.AND P1, PT, R60, RZ, PT ;  /* 0x000000ff3c00720c */ /* 0x000fe20003f25270 */
[----:B------:R-:W-:Y:S01]  /*6220*/  @P5 IMAD R2, R93, 0x2, R97 ;  /* 0x000000025d025824 */ /* 0x000fe200078e0261 */
[----:B------:R-:W-:Y:S01]  /*6230*/  BSSY B0, `(.L_x_99) ;  /* 0x000000e000007945 */ /* 0x000fe20003800000 */
[----:B------:R-:W-:Y:S01]  /*6240*/  IMAD.MOV.U32 R74, RZ, RZ, RZ ;  /* 0x000000ffff4a7224 */ /* 0x000fe200078e00ff */
[----:B------:R-:W-:Y:S01]  /*6250*/  CS2R R66, SRZ ;  /* 0x0000000000427805 */ /* 0x000fe2000001ff00 */
[----:B------:R-:W-:Y:S01]  /*6260*/  @P5 IMAD.IADD R4, R92, 0x1, R5 ;  /* 0x000000015c045824 */ /* 0x000fe200078e0205 */
[----:B------:R-:W-:Y:S02]  /*6270*/  CS2R R64, SRZ ;  /* 0x0000000000407805 */ /* 0x000fe4000001ff00 */
[----:B------:R-:W-:Y:S02]  /*6280*/  CS2R R72, SRZ ;  /* 0x0000000000487805 */ /* 0x000fe4000001ff00 */
[----:B------:R-:W-:Y:S02]  /*6290*/  CS2R R50, SRZ ;  /* 0x0000000000327805 */ /* 0x000fe4000001ff00 */
[----:B------:R-:W-:Y:S02]  /*62a0*/  CS2R R48, SRZ ;  /* 0x0000000000307805 */ /* 0x000fe4000001ff00 */
[----:B------:R-:W-:Y:S02]  /*62b0*/  CS2R R58, SRZ ;  /* 0x00000000003a7805 */ /* 0x000fe4000001ff00 */
[----:B------:R-:W-:Y:S01]  /*62c0*/  CS2R R56, SRZ ;  /* 0x0000000000387805 */ /* 0x000fe2000001ff00 */
[----:B------:R-:W-:Y:S06]  /*62d0*/  @P1 BRA `(.L_x_100) ;  /* 0x00000000000c1947 */ /* 0x000fec0003800000 */
[----:B------:R-:W-:Y:S04]  /*62e0*/  SHF.L.U32 R5, R91, 0x1f, RZ ;  /* 0x0000001f5b057819 */ /* 0x000fe800000006ff */
[----:B------:R-:W1:Y:S02]  /*62f0*/  SYNCS.PHASECHK.TRANS64.TRYWAIT P1, [UR44+0x40], R5 ;  /* 0x00004005ff0075a7 */ /* 0x000e64000802112c */
[----:B-1----:R-:W-:Y:S05]  /*6300*/  @!P1 BRA `(.L_x_101) ;  /* 0x0000003c00989947 */ /* 0x002fea0003800000 */
.L_x_100:
[----:B------:R-:W-:Y:S05]  /*6310*/  BSYNC B0 ;  /* 0x0000000000007941 */ /* 0x000fea0003800000 */
.L_x_99:
[----:B------:R-:W-:Y:S01]  /*6320*/  ISETP.NE.AND P1, PT, R61, RZ, PT ;  /* 0x000000ff3d00720c */ /* 0x000fe20003f25270 */
[----:B------:R-:W-:Y:S11]  /*6330*/  HFMA2 R46, -RZ, RZ, 0, 5.9604644775390625e-08 ;  /* 0x00000001ff2e7431 */ /* 0x000ff600000001ff */
[----:B------:R-:W-:Y:S01]  /*6340*/  @!UPT UIADD3 URZ, UPT, UPT, URZ, URZ, URZ ;  /* 0x000000fffffff290 */ /* 0x000fe2000fffe0ff */
[----:B------:R-:W-:Y:S05]  /*6350*/  @P1 WARPSYNC.ALL ;  /* 0x0000000000001948 */ /* 0x000fea0003800000 */
[----:B------:R2:W1:Y:S04]  /*6360*/  @P1 LDSM.16.M88.4 R64, [R2+0x400] ;  /* 0x000400000240183b */ /* 0x0004680000000200 */
[----:B------:R2:W1:Y:S04]  /*6370*/  @P1 LDSM.16.M88.4 R72, [R4] ;  /* 0x000000000448183b */ /* 0x0004680000000200 */
[----:B------:R2:W1:Y:S04]  /*6380*/  @P1 LDSM.16.M88.4 R48, [R47+UR44+0x400] ;  /* 0x0004002c2f30183b */ /* 0x0004680008000200 */
[----:B------:R2:W1:Y:S02]  /*6390*/  @P1 LDSM.16.M88.4 R56, [R96+0x400] ;  /* 0x000400006038183b */ /* 0x0004640000000200 */
.L_x_98:
[----:B------:R-:W-:Y:S05]  /*63a0*/  BSYNC B1 ;  /* 0x0000000000017941 */ /* 0x000fea0003800000 */
.L_x_97:
[----:B-1----:R-:W-:Y:S04]  /*63b0*/  SHF.R.U32.HI R5, RZ, 0x15, R39 ;  /* 0x00000015ff057819 */ /* 0x002fe80000011627 */
[----:B------:R-:W-:Y:S01]  /*63c0*/  LOP3.LUT P1, RZ, R5, 0x3, R82, 0x48, !PT ;  /* 0x0000000305ff7812 */ /* 0x000fe20007824852 */
[----:B------:R-:W-:Y:S01]  /*63d0*/  @!UPT UIADD3 URZ, UPT, UPT, URZ, URZ, URZ ;  /* 0x000000fffffff290 */ /* 0x000fe2000fffe0ff */
[----:B----4-:R-:W-:Y:S11]  /*63e0*/  @P0 BRA `(.L_x_102) ;  /* 0x0000000000080947 */ /* 0x010ff60003800000 */
[----:B------:R-:W1:Y:S02]  /*63f0*/  SYNCS.PHASECHK.TRANS64.TRYWAIT P0, [R98+URZ+0xb0], R3 ;  /* 0x0000b003620075a7 */ /* 0x000e6400080011ff */
[----:B-1----:R-:W-:Y:S05]  /*6400*/  @!P0 BRA `(.L_x_103) ;  /* 0x0000003c00708947 */ /* 0x002fea0003800000 */
.L_x_102:
[----:B------:R-:W-:Y:S05]  /*6410*/  @!P1 BRA `(.L_x_104) ;  /* 0x0000000000409947 */ /* 0x000fea0003800000 */
[----:B------:R-:W4:Y:S01]  /*6420*/  LDCU.64 UR8, c[0x4][0x70] ;  /* 0x01000e00ff0877ac */ /* 0x000f220008000a00 */
[----:B-1----:R-:W-:Y:S01]  /*6430*/  MOV R3, 0x0 ;  /* 0x0000000000037802 */ /* 0x002fe20000000f00 */
[----:B------:R-:W-:Y:S02]  /*6440*/  HFMA2 R12, -RZ, RZ, 0, 5.9604644775390625e-08 ;  /* 0x00000001ff0c7431 */ /* 0x000fe400000001ff */
[----:B------:R-:W-:Y:S02]  /*6450*/  IMAD.MOV.U32 R8, RZ, RZ, 0x192 ;  /* 0x00000192ff087424 */ /* 0x000fe400078e00ff */
[----:B------:R-:W-:Y:S01]  /*6460*/  IMAD.MOV.U32 R13, RZ, RZ, RZ ;  /* 0x000000ffff0d7224 */ /* 0x000fe200078e00ff */
[----:B------:R-:W1:Y:S01]  /*6470*/  LDCU.64 UR6, c[0x4][0x78] ;  /* 0x01000f00ff0677ac */ /* 0x000e620008000a00 */
[----:B--2---:R-:W2:Y:S01]  /*6480*/  LDC.64 R2, c[0x4][R3] ;  /* 0x0100000003027b82 */ /* 0x004ea20000000a00 */
[----:B------:R-:W5:Y:S01]  /*6490*/  LDCU.64 UR4, c[0x4][0x10] ;  /* 0x01000200ff0477ac */ /* 0x000f620008000a00 */
[----:B----4-:R-:W-:Y:S01]  /*64a0*/  MOV R5, UR9 ;  /* 0x0000000900057c02 */ /* 0x010fe20008000f00 */
[----:B------:R-:W-:Y:S01]  /*64b0*/  IMAD.U32 R4, RZ, RZ, UR8 ;  /* 0x00000008ff047e24 */ /* 0x000fe2000f8e00ff */
[----:B-1----:R-:W-:Y:S01]  /*64c0*/  MOV R7, UR7 ;  /* 0x0000000700077c02 */ /* 0x002fe20008000f00 */
[----:B------:R-:W-:Y:S01]  /*64d0*/  IMAD.U32 R6, RZ, RZ, UR6 ;  /* 0x00000006ff067e24 */ /* 0x000fe2000f8e00ff */
[----:B-----5:R-:W-:Y:S01]  /*64e0*/  MOV R11, UR5 ;  /* 0x00000005000b7c02 */ /* 0x020fe20008000f00 */
[----:B------:R-:W-:Y:S02]  /*64f0*/  IMAD.U32 R10, RZ, RZ, UR4 ;  /* 0x00000004ff0a7e24 */ /* 0x000fe4000f8e00ff */
[----:B------:R-:W-:Y:S07]  /*6500*/  LEPC R20, `(.L_x_104) ;  /* 0x000000001014794e */ /* 0x000fee0000000000 */
[----:B--23--:R-:W-:Y:S05]  /*6510*/  CALL.ABS.NOINC R2 ;  /* 0x0000000002007343 */ /* 0x00cfea0003c00000 */
.L_x_104:
[C---:B------:R-:W-:Y:S01]  /*6520*/  SHF.L.U32 R40, R48.reuse, 0x10, RZ ;  /* 0x0000001030287819 */ /* 0x040fe200000006ff */
[----:B------:R-:W-:Y:S05]  /*6530*/  WARPSYNC.ALL ;  /* 0x0000000000007948 */ /* 0x000fea0003800000 */
[----:B------:R-:W-:Y:S01]  /*6540*/  R2UR UR4, R39 ;  /* 0x00000000270472ca */ /* 0x000fe200000e0000 */
[----:B------:R-:W-:Y:S01]  /*6550*/  BSSY.RECONVERGENT B0, `(.L_x_105) ;  /* 0x000008b000007945 */ /* 0x000fe20003800200 */
[----:B------:R-:W-:Y:S02]  /*6560*/  LOP3.LUT R43, R48, 0xffff0000, RZ, 0xc0, !PT ;  /* 0xffff0000302b7812 */ /* 0x000fe400078ec0ff */
[----:B------:R-:W-:Y:S02]  /*6570*/  SHF.L.U32 R42, R49, 0x10, RZ ;  /* 0x00000010312a7819 */ /* 0x000fe400000006ff */
[----:B------:R-:W-:Y:S02]  /*6580*/  SHF.L.U32 R45, R51, 0x10, RZ ;  /* 0x00000010332d7819 */ /* 0x000fe400000006ff */
[----:B------:R-:W-:Y:S02]  /*6590*/  SHF.L.U32 R62, R93, 0x1, RZ ;  /* 0x000000015d3e7819 */ /* 0x000fe400000006ff */
[----:B------:R-:W-:Y:S02]  /*65a0*/  ISETP.NE.AND P0, PT, R94, RZ, PT ;  /* 0x000000ff5e00720c */ /* 0x000fe40003f05270 */
[----:B------:R-:W-:Y:S01]  /*65b0*/  IADD3 R99, PT, PT, R99, R62, RZ ;  /* 0x0000003e63637210 */ /* 0x000fe20007ffe0ff */
[----:B--2---:R-:W3:Y:S03]  /*65c0*/  LDTM.16dp256bit.x8 R4, tmem[UR4] ;  /* 0x00000004000479ee */ /* 0x004ee600081a0000 */
[----:B------:R-:W-:Y:S01]  /*65d0*/  IADD3 R100, PT, PT, R92, R99, RZ ;  /* 0x000000635c647210 */ /* 0x000fe20007ffe0ff */
[C---:B---3--:R-:W-:Y:S01]  /*65e0*/  FMUL R0, R38.reuse, R4 ;  /* 0x0000000426007220 */ /* 0x048fe20000400000 */
[C---:B------:R-:W-:Y:S01]  /*65f0*/  FMUL R2, R38.reuse, R5 ;  /* 0x0000000526027220 */ /* 0x040fe20000400000 */
[C---:B-1----:R-:W-:Y:S01]  /*6600*/  FMUL R3, R38.reuse, R6 ;  /* 0x0000000626037220 */ /* 0x042fe20000400000 */
[----:B------:R-:W-:Y:S01]  /*6610*/  FMUL R7, R38, R7 ;  /* 0x0000000726077220 */ /* 0x000fe20000400000 */
[----:B------:R-:W-:Y:S01]  /*6620*/  FFMA R0, R41, R40, R0 ;  /* 0x0000002829007223 */ /* 0x000fe20000000000 */
[----:B------:R-:W-:Y:S01]  /*6630*/  LOP3.LUT R40, R49, 0xffff0000, RZ, 0xc0, !PT ;  /* 0xffff000031287812 */ /* 0x000fe200078ec0ff */
[C---:B------:R-:W-:Y:S01]  /*6640*/  FFMA R2, R41.reuse, R43, R2 ;  /* 0x0000002b29027223 */ /* 0x040fe20000000002 */
[C---:B------:R-:W-:Y:S01]  /*6650*/  SHF.L.U32 R43, R50.reuse, 0x10, RZ ;  /* 0x00000010322b7819 */ /* 0x040fe200000006ff */
[C---:B------:R-:W-:Y:S01]  /*6660*/  FFMA R3, R41.reuse, R42, R3 ;  /* 0x0000002a29037223 */ /* 0x040fe20000000003 */
[----:B------:R-:W-:Y:S01]  /*6670*/  LOP3.LUT R42, R50, 0xffff0000, RZ, 0xc0, !PT ;  /* 0xffff0000322a7812 */ /* 0x000fe200078ec0ff */
[----:B------:R-:W-:Y:S01]  /*6680*/  FMUL R4, R38, R8 ;  /* 0x0000000826047220 */ /* 0x000fe20000400000 */
[----:B------:R-:W-:Y:S01]  /*6690*/  F2FP.BF16.F32.PACK_AB R52, R2, R0 ;  /* 0x000000000234723e */ /* 0x000fe200000010ff */
[----:B------:R-:W-:Y:S01]  /*66a0*/  FFMA R7, R41, R40, R7 ;  /* 0x0000002829077223 */ /* 0x000fe20000000007 */
[----:B------:R-:W-:Y:S01]  /*66b0*/  LOP3.LUT R40, R51, 0xffff0000, RZ, 0xc0, !PT ;  /* 0xffff000033287812 */ /* 0x000fe200078ec0ff */
[C---:B------:R-:W-:Y:S01]  /*66c0*/  FMUL R5, R38.reuse, R9 ;  /* 0x0000000926057220 */ /* 0x040fe20000400000 */
[C---:B------:R-:W-:Y:S01]  /*66d0*/  FMUL R6, R38.reuse, R10 ;  /* 0x0000000a26067220 */ /* 0x040fe20000400000 */
[----:B------:R-:W-:Y:S01]  /*66e0*/  FMUL R11, R38, R11 ;  /* 0x0000000b260b7220 */ /* 0x000fe20000400000 */
[----:B------:R-:W-:Y:S01]  /*66f0*/  F2FP.BF16.F32.PACK_AB R53, R7, R3 ;  /* 0x000000030735723e */ /* 0x000fe200000010ff */
[C---:B------:R-:W-:Y:S01]  /*6700*/  FFMA R4, R41.reuse, R43, R4 ;  /* 0x0000002b29047223 */ /* 0x040fe20000000004 */
[C---:B------:R-:W-:Y:S01]  /*6710*/  SHF.L.U32 R43, R56.reuse, 0x10, RZ ;  /* 0x00000010382b7819 */ /* 0x040fe200000006ff */
[----:B------:R-:W-:Y:S01]  /*6720*/  FFMA R5, R41, R42, R5 ;  /* 0x0000002a29057223 */ /* 0x000fe20000000005 */
[----:B------:R-:W-:Y:S01]  /*6730*/  LOP3.LUT R42, R57, 0xffff0000, RZ, 0xc0, !PT ;  /* 0xffff0000392a7812 */ /* 0x000fe200078ec0ff */
[----:B------:R-:W-:Y:S01]  /*6740*/  FFMA R6, R41, R45, R6 ;  /* 0x0000002d29067223 */ /* 0x000fe20000000006 */
[----:B------:R-:W-:Y:S01]  /*6750*/  SHF.L.U32 R45, R57, 0x10, RZ ;  /* 0x00000010392d7819 */ /* 0x000fe200000006ff */
[----:B------:R-:W-:Y:S01]  /*6760*/  FFMA R11, R41, R40, R11 ;  /* 0x00000028290b7223 */ /* 0x000fe2000000000b */
[----:B------:R-:W-:Y:S01]  /*6770*/  LOP3.LUT R40, R56, 0xffff0000, RZ, 0xc0, !PT ;  /* 0xffff000038287812 */ /* 0x000fe200078ec0ff */
[C---:B------:R-:W-:Y:S01]  /*6780*/  FMUL R8, R38.reuse, R12 ;  /* 0x0000000c26087220 */ /* 0x040fe20000400000 */
[----:B------:R-:W-:Y:S01]  /*6790*/  F2FP.BF16.F32.PACK_AB R54, R5, R4 ;  /* 0x000000040536723e */ /* 0x000fe200000010ff */
[C---:B------:R-:W-:Y:S01]  /*67a0*/  FMUL R9, R38.reuse, R13 ;  /* 0x0000000d26097220 */ /* 0x040fe20000400000 */
[----:B------:R-:W-:Y:S01]  /*67b0*/  F2FP.BF16.F32.PACK_AB R55, R11, R6 ;  /* 0x000000060b37723e */ /* 0x000fe200000010ff */
[C---:B------:R-:W-:Y:S01]  /*67c0*/  FMUL R10, R38.reuse, R14 ;  /* 0x0000000e260a7220 */ /* 0x040fe20000400000 */
[----:B------:R-:W-:Y:S01]  /*67d0*/  FMUL R15, R38, R15 ;  /* 0x0000000f260f7220 */ /* 0x000fe20000400000 */
[----:B------:R-:W-:Y:S01]  /*67e0*/  FFMA R8, R41, R43, R8 ;  /* 0x0000002b29087223 */ /* 0x000fe20000000008 */
[----:B------:R-:W-:Y:S01]  /*67f0*/  SHF.L.U32 R43, R59, 0x10, RZ ;  /* 0x000000103b2b7819 */ /* 0x000fe200000006ff */
[C---:B------:R-:W-:Y:S01]  /*6800*/  FFMA R9, R41.reuse, R40, R9 ;  /* 0x0000002829097223 */ /* 0x040fe20000000009 */
[C---:B------:R-:W-:Y:S01]  /*6810*/  SHF.L.U32 R40, R58.reuse, 0x10, RZ ;  /* 0x000000103a287819 */ /* 0x040fe200000006ff */
        /* <DEDUP_REMOVED lines=8> */
[----:B------:R-:W-:Y:S01]  /*68a0*/  FMUL R14, R38, R18 ;  /* 0x00000012260e7220 */ /* 0x000fe20000400000 */
[----:B------:R-:W-:Y:S01]  /*68b0*/  FFMA R12, R41, R40, R12 ;  /* 0x00000028290c7223 */ /* 0x000fe2000000000c */
[----:B------:R-:W-:Y:S01]  /*68c0*/  LOP3.LUT R40, R59, 0xffff0000, RZ, 0xc0, !PT ;  /* 0xffff00003b287812 */ /* 0x000fe200078ec0ff */
[C---:B------:R-:W-:Y:S01]  /*68d0*/  FFMA R13, R41.reuse, R42, R13 ;  /* 0x0000002a290d7223 */ /* 0x040fe2000000000d */
[----:B------:R-:W-:Y:S01]  /*68e0*/  LOP3.LUT R42, R64, 0xffff0000, RZ, 0xc0, !PT ;  /* 0xffff0000402a7812 */ /* 0x000fe200078ec0ff */
[----:B------:R-:W-:Y:S01]  /*68f0*/  FMUL R19, R38, R19 ;  /* 0x0000001326137220 */ /* 0x000fe20000400000 */
[----:B------:R-:W-:Y:S01]  /*6900*/  FFMA R14, R41, R43, R14 ;  /* 0x0000002b290e7223 */ /* 0x000fe2000000000e */
[----:B------:R-:W-:Y:S01]  /*6910*/  SHF.L.U32 R43, R64, 0x10, RZ ;  /* 0x00000010402b7819 */ /* 0x000fe200000006ff */
[C---:B------:R-:W-:Y:S01]  /*6920*/  FMUL R16, R38.reuse, R20 ;  /* 0x0000001426107220 */ /* 0x040fe20000400000 */
        /* <DEDUP_REMOVED lines=19> */
[----:B------:R1:W-:Y:S01]  /*6a60*/  STSM.16.M88.4 [R97+0x400], R52 ;  /* 0x0004003461007844 */ /* 0x0003e20000000200 */
[C---:B------:R-:W-:Y:S01]  /*6a70*/  FMUL R22, R38.reuse, R26 ;  /* 0x0000001a26167220 */ /* 0x040fe20000400000 */
[----:B------:R-:W-:Y:S01]  /*6a80*/  FMUL R27, R38, R27 ;  /* 0x0000001b261b7220 */ /* 0x000fe20000400000 */
[----:B------:R-:W-:Y:S01]  /*6a90*/  FFMA R20, R41, R43, R20 ;  /* 0x0000002b29147223 */ /* 0x000fe20000000014 */
[----:B------:R-:W-:Y:S01]  /*6aa0*/  SHF.L.U32 R43, R73, 0x10, RZ ;  /* 0x00000010492b7819 */ /* 0x000fe200000006ff */
[C---:B------:R-:W-:Y:S01]  /*6ab0*/  FFMA R21, R41.reuse, R40, R21 ;  /* 0x0000002829157223 */ /* 0x040fe20000000015 */
[C---:B------:R-:W-:Y:S02]  /*6ac0*/  SHF.L.U32 R40, R72.reuse, 0x10, RZ ;  /* 0x0000001048287819 */ /* 0x040fe400000006ff */
[----:B------:R1:W-:Y:S01]  /*6ad0*/  STSM.16.M88.4 [R96+0x400], R68 ;  /* 0x0004004460007844 */ /* 0x0003e20000000200 */
[----:B------:R-:W-:Y:S01]  /*6ae0*/  FFMA R22, R41, R45, R22 ;  /* 0x0000002d29167223 */ /* 0x000fe20000000016 */
[----:B------:R-:W-:Y:S01]  /*6af0*/  SHF.L.U32 R45, R75, 0x10, RZ ;  /* 0x000000104b2d7819 */ /* 0x000fe200000006ff */
[C---:B------:R-:W-:Y:S01]  /*6b00*/  FFMA R27, R41.reuse, R42, R27 ;  /* 0x0000002a291b7223 */ /* 0x040fe2000000001b */
[----:B------:R-:W-:Y:S01]  /*6b10*/  LOP3.LUT R42, R72, 0xffff0000, RZ, 0xc0, !PT ;  /* 0xffff0000482a7812 */ /* 0x000fe200078ec0ff */
[C---:B------:R-:W-:Y:S01]  /*6b20*/  FMUL R24, R38.reuse, R28 ;  /* 0x0000001c26187220 */ /* 0x040fe20000400000 */
[C---:B------:R-:W-:Y:S01]  /*6b30*/  FMUL R25, R38.reuse, R29 ;  /* 0x0000001d26197220 */ /* 0x040fe20000400000 */
[C---:B------:R-:W-:Y:S01]  /*6b40*/  FMUL R26, R38.reuse, R30 ;  /* 0x0000001e261a7220 */ /* 0x040fe20000400000 */
[----:B------:R-:W-:Y:S01]  /*6b50*/  FMUL R31, R38, R31 ;  /* 0x0000001f261f7220 */ /* 0x000fe20000400000 */
[----:B------:R-:W-:Y:S01]  /*6b60*/  FFMA R24, R41, R40, R24 ;  /* 0x0000002829187223 */ /* 0x000fe20000000018 */
[----:B------:R-:W-:Y:S01]  /*6b70*/  LOP3.LUT R40, R73, 0xffff0000, RZ, 0xc0, !PT ;  /* 0xffff000049287812 */ /* 0x000fe200078ec0ff */
[C---:B------:R-:W-:Y:S01]  /*6b80*/  FFMA R25, R41.reuse, R42, R25 ;  /* 0x0000002a29197223 */ /* 0x040fe20000000019 */
[C---:B------:R-:W-:Y:S01]  /*6b90*/  FFMA R26, R41.reuse, R43, R26 ;  /* 0x0000002b291a7223 */ /* 0x040fe2000000001a */
[----:B------:R-:W-:Y:S01]  /*6ba0*/  SHF.L.U32 R43, R74, 0x10, RZ ;  /* 0x000000104a2b7819 */ /* 0x000fe200000006ff */
[----:B------:R-:W-:Y:S01]  /*6bb0*/  FMUL R28, R38, R32 ;  /* 0x00000020261c7220 */ /* 0x000fe20000400000 */
[----:B------:R-:W-:Y:S01]  /*6bc0*/  LOP3.LUT R42, R74, 0xffff0000, RZ, 0xc0, !PT ;  /* 0xffff00004a2a7812 */ /* 0x000fe200078ec0ff */
[----:B------:R-:W-:Y:S01]  /*6bd0*/  FFMA R31, R41, R40, R31 ;  /* 0x00000028291f7223 */ /* 0x000fe2000000001f */
[C---:B------:R-:W-:Y:S01]  /*6be0*/  FMUL R29, R38.reuse, R33 ;  /* 0x00000021261d7220 */ /* 0x040fe20000400000 */
[C---:B------:R-:W-:Y:S01]  /*6bf0*/  FMUL R30, R38.reuse, R34 ;  /* 0x00000022261e7220 */ /* 0x040fe20000400000 */
[----:B------:R-:W-:Y:S01]  /*6c00*/  LOP3.LUT R40, R75, 0xffff0000, RZ, 0xc0, !PT ;  /* 0xffff00004b287812 */ /* 0x000fe200078ec0ff */
[----:B------:R-:W-:Y:S01]  /*6c10*/  FMUL R35, R38, R35 ;  /* 0x0000002326237220 */ /* 0x000fe20000400000 */
[C---:B------:R-:W-:Y:S01]  /*6c20*/  FFMA R28, R41.reuse, R43, R28 ;  /* 0x0000002b291c7223 */ /* 0x040fe2000000001c */
[C---:B------:R-:W-:Y:S01]  /*6c30*/  FFMA R29, R41.reuse, R42, R29 ;  /* 0x0000002a291d7223 */ /* 0x040fe2000000001d */
[C---:B------:R-:W-:Y:S01]  /*6c40*/  FFMA R30, R41.reuse, R45, R30 ;  /* 0x0000002d291e7223 */ /* 0x040fe2000000001e */
[----:B------:R-:W-:Y:S01]  /*6c50*/  FFMA R35, R41, R40, R35 ;  /* 0x0000002829237223 */ /* 0x000fe20000000023 */
[----:B------:R-:W-:Y:S02]  /*6c60*/  F2FP.BF16.F32.PACK_AB R106, R21, R20 ;  /* 0x00000014156a723e */ /* 0x000fe400000010ff */
[----:B------:R-:W-:Y:S02]  /*6c70*/  F2FP.BF16.F32.PACK_AB R107, R27, R22 ;  /* 0x000000161b6b723e */ /* 0x000fe400000010ff */
[----:B------:R-:W-:Y:S02]  /*6c80*/  F2FP.BF16.F32.PACK_AB R108, R25, R24 ;  /* 0x00000018196c723e */ /* 0x000fe400000010ff */
[----:B------:R-:W-:Y:S01]  /*6c90*/  F2FP.BF16.F32.PACK_AB R109, R31, R26 ;  /* 0x0000001a1f6d723e */ /* 0x000fe200000010ff */
[----:B------:R1:W-:Y:S01]  /*6ca0*/  STSM.16.M88.4 [R99], R104 ;  /* 0x0000006863007844 */ /* 0x0003e20000000200 */
[----:B------:R-:W-:Y:S02]  /*6cb0*/  F2FP.BF16.F32.PACK_AB R110, R29, R28 ;  /* 0x0000001c1d6e723e */ /* 0x000fe400000010ff */
[----:B------:R-:W-:Y:S05]  /*6cc0*/  F2FP.BF16.F32.PACK_AB R111, R35, R30 ;  /* 0x0000001e236f723e */ /* 0x000fea00000010ff */
[----:B------:R1:W-:Y:S01]  /*6cd0*/  STSM.16.M88.4 [R100], R108 ;  /* 0x0000006c64007844 */ /* 0x0003e20000000200 */
[----:B------:R-:W-:Y:S01]  /*6ce0*/  @!PT LDS RZ, [RZ] ;  /* 0x00000000fffff984 */ /* 0x000fe20000000800 */
[----:B------:R-:W-:Y:S01]  /*6cf0*/  @!PT LDS RZ, [RZ] ;  /* 0x00000000fffff984 */ /* 0x000fe20000000800 */
[----:B------:R-:W-:Y:S01]  /*6d00*/  @!PT LDS RZ, [RZ] ;  /* 0x00000000fffff984 */ /* 0x000fe20000000800 */
[----:B------:R-:W-:Y:S01]  /*6d10*/  @!PT LDS RZ, [RZ] ;  /* 0x00000000fffff984 */ /* 0x000fe20000000800 */
[----:B------:R2:W-:Y:S07]  /*6d20*/  MEMBAR.ALL.CTA ;  /* 0x0000000000007992 */ /* 0x0005ee0000008000 */
[----:B--2---:R-:W2:Y:S02]  /*6d30*/  FENCE.VIEW.ASYNC.S ;  /* 0x00000000000073c6 */ /* 0x004ea40000000000 */
[----:B--2---:R-:W-:Y:S06]  /*6d40*/  BAR.SYNC.DEFER_BLOCKING 0x1, 0x80 ;  /* 0x0042000000007b1d */ /* 0x004fec0000010000 */
[----:B------:R-:W-:Y:S05]  /*6d50*/  @P0 BRA `(.L_x_106) ;  /* 0x0000000000280947 */ /* 0x000fea0003800000 */
[----:B------:R-:W2:Y:S01]  /*6d60*/  LDCU.64 UR6, c[0x0][0x348] ;  /* 0x00006900ff0677ac */ /* 0x000ea20008000a00 */
[----:B------:R-:W-:Y:S01]  /*6d70*/  UIADD3 UR4, UPT, UPT, UR44, 0x400, URZ ;  /* 0x000004002c047890 */ /* 0x000fe2000fffe0ff */
[----:B------:R-:W-:Y:S05]  /*6d80*/  UMOV UR51, UR36 ;  /* 0x0000002400337c82 */ /* 0x000fea0008000000 */
[----:B------:R-:W-:Y:S04]  /*6d90*/  MOV R86, UR4 ;  /* 0x0000000400567c02 */ /* 0x000fe80008000f00 */
[----:B------:R-:W-:Y:S01]  /*6da0*/  R2UR UR48, R86 ;  /* 0x00000000563072ca */ /* 0x000fe200000e0000 */
[----:B--2---:R-:W-:Y:S04]  /*6db0*/  UIADD3 UR4, UP0, UPT, UR6, 0x680, URZ ;  /* 0x0000068006047890 */ /* 0x004fe8000ff1e0ff */
[----:B------:R-:W-:Y:S09]  /*6dc0*/  UIADD3.X UR5, UPT, UPT, URZ, UR7, URZ, UP0, !UPT ;  /* 0x00000007ff057290 */ /* 0x000ff200087fe4ff */
[----:B------:R2:W-:Y:S01]  /*6dd0*/  UTMASTG.3D [UR48], [UR4] ;  /* 0x00000030040073b5 */ /* 0x0005e20008010000 */
[----:B------:R0:W-:Y:S01]  /*6de0*/  UTMACMDFLUSH ;  /* 0x00000000000079b7 */ /* 0x0001e20000000000 */
[----:B--2---:R-:W-:Y:S04]  /*6df0*/  DEPBAR.LE SB0, 0x1 ;  /* 0x000080400000791a */ /* 0x004fe80000000000 */
.L_x_106:
[----:B------:R-:W-:Y:S05]  /*6e00*/  BSYNC.RECONVERGENT B0 ;  /* 0x0000000000007941 */ /* 0x000fea0003800200 */
.L_x_105:
[----:B------:R-:W-:Y:S01]  /*6e10*/  BAR.SYNC.DEFER_BLOCKING 0x1, 0x80 ;  /* 0x0042000000007b1d */ /* 0x000fe20000010000 */
[----:B------:R-:W-:Y:S01]  /*6e20*/  ISETP.NE.AND P1, PT, R95, RZ, PT ;  /* 0x000000ff5f00720c */ /* 0x000fe20003f25270 */
[----:B------:R-:W-:Y:S01]  /*6e30*/  UISETP.NE.AND UP0, UPT, UR47, URZ, UPT ;  /* 0x000000ff2f00728c */ /* 0x000fe2000bf05270 */
[----:B------:R-:W-:Y:S11]  /*6e40*/  LEA R3, R46, UR44, 0x3 ;  /* 0x0000002c2e037c11 */ /* 0x000ff6000f8e18ff */
[----:B------:R-:W-:Y:S01]  /*6e50*/  @P1 SHF.L.U32 R4, R91, 0x1f, RZ ;  /* 0x0000001f5b041819 */ /* 0x000fe200000006ff */
[----:B------:R-:W-:Y:S06]  /*6e60*/  BRA.U !UP0, `(.L_x_107) ;  /* 0x0000000108247547 */ /* 0x000fec000b800000 */
[----:B------:R-:W2:Y:S01]  /*6e70*/  S2R R0, SR_CgaCtaId ;  /* 0x0000000000007919 */ /* 0x000ea20000008800 */
[----:B------:R-:W-:Y:S01]  /*6e80*/  IMAD.U32 R2, RZ, RZ, UR46 ;  /* 0x0000002eff027e24 */ /* 0x000fe2000f8e00ff */
[----:B------:R-:W-:Y:S04]  /*6e90*/  UIADD3 UR4, UPT, UPT, UR46, 0x1, URZ ;  /* 0x000000012e047890 */ /* 0x000fe8000fffe0ff */
[----:B------:R-:W-:Y:S01]  /*6ea0*/  @P1 LEA R2, R2, UR44, 0x3 ;  /* 0x0000002c02021c11 */ /* 0x000fe2000f8e18ff */
[----:B------:R-:W-:Y:S04]  /*6eb0*/  UISETP.NE.AND UP0, UPT, UR4, 0x4, UPT ;  /* 0x000000040400788c */ /* 0x000fe8000bf05270 */
[----:B------:R-:W-:Y:S01]  /*6ec0*/  @P1 VIADD R5, R2, 0x60 ;  /* 0x0000006002051836 */ /* 0x000fe20000000000 */
[----:B------:R-:W-:Y:S04]  /*6ed0*/  USEL UR46, UR4, URZ, UP0 ;  /* 0x000000ff042e7287 */ /* 0x000fe80008000000 */
[----:B--2---:R-:W-:Y:S04]  /*6ee0*/  @P1 PRMT R0, R0, 0x654, R5 ;  /* 0x0000065400001816 */ /* 0x004fe80000000005 */
[----:B------:R2:W-:Y:S04]  /*6ef0*/  @P1 SYNCS.ARRIVE.TRANS64.RED.A1T0 RZ, [R0+URZ], RZ ;  /* 0x000000ff00ff19a7 */ /* 0x0005e800081004ff */
.L_x_107:
[----:B------:R-:W3:Y:S01]  /*6f00*/  @P1 SYNCS.PHASECHK.TRANS64.TRYWAIT P0, [R3+URZ+0x40], R4 ;  /* 0x00004004030015a7 */ /* 0x000ee200080011ff */
[----:B------:R-:W-:Y:S01]  /*6f10*/  BSSY B1, `(.L_x_108) ;  /* 0x0000017000017945 */ /* 0x000fe20003800000 */
[----:B---3--:R-:W-:Y:S03]  /*6f20*/  @P1 SEL R60, RZ, 0x1, !P0 ;  /* 0x00000001ff3c1807 */ /* 0x008fe60004000000 */
[----:B------:R-:W-:Y:S05]  /*6f30*/  @!P1 BRA `(.L_x_109) ;  /* 0x0000000000509947 */ /* 0x000fea0003800000 */
[----:B------:R-:W-:Y:S01]  /*6f40*/  ISETP.NE.AND P1, PT, R61, RZ, PT ;  /* 0x000000ff3d00720c */ /* 0x000fe20003f25270 */
[----:B------:R-:W-:Y:S01]  /*6f50*/  BSSY B0, `(.L_x_110) ;  /* 0x000000a000007945 */ /* 0x000fe20003800000 */
[----:B------:R-:W-:Y:S11]  /*6f60*/  ISETP.NE.AND P0, PT, R60, RZ, PT ;  /* 0x000000ff3c00720c */ /* 0x000ff60003f05270 */
[----:B------:R-:W-:Y:S04]  /*6f70*/  @P1 IMAD R4, R46, 0x2000, R47 ;  /* 0x000020002e041824 */ /* 0x000fe800078e022f */
[----:B------:R-:W-:Y:S04]  /*6f80*/  @P1 VIADD R7, R4, UR44 ;  /* 0x0000002c04071c36 */ /* 0x000fe80008000000 */
[----:B------:R-:W-:Y:S01]  /*6f90*/  @P1 IMAD.IADD R2, R92, 0x1, R7 ;  /* 0x000000015c021824 */ /* 0x000fe200078e0207 */
[----:B------:R-:W-:Y:S01]  /*6fa0*/  @P1 IADD3 R5, PT, PT, R62, R7, RZ ;  /* 0x000000073e051210 */ /* 0x000fe20007ffe0ff */
[----:B------:R-:W-:Y:S06]  /*6fb0*/  @P0 BRA `(.L_x_111) ;  /* 0x00000000000c0947 */ /* 0x000fec0003800000 */
[----:B--2---:R-:W-:Y:S04]  /*6fc0*/  SHF.L.U32 R0, R91, 0x1f, RZ ;  /* 0x0000001f5b007819 */ /* 0x004fe800000006ff */
[----:B------:R-:W2:Y:S02]  /*6fd0*/  SYNCS.PHASECHK.TRANS64.TRYWAIT P0, [R3+URZ+0x40], R0 ;  /* 0x00004000030075a7 */ /* 0x000ea400080011ff */
[----:B--2---:R-:W-:Y:S05]  /*6fe0*/  @!P0 BRA `(.L_x_112) ;  /* 0x00000030008c8947 */ /* 0x004fea0003800000 */
.L_x_111:
[----:B------:R-:W-:Y:S05]  /*6ff0*/  BSYNC B0 ;  /* 0x0000000000007941 */ /* 0x000fea0003800000 */
.L_x_110:
[----:B------:R-:W-:Y:S02]  /*7000*/  ISETP.NE.AND P0, PT, R61, RZ, PT ;  /* 0x000000ff3d00720c */ /* 0x000fe40003f05270 */
[----:B------:R-:W-:Y:S11]  /*7010*/  IADD3 R46, PT, PT, R46, 0x1, RZ ;  /* 0x000000012e2e7810 */ /* 0x000ff60007ffe0ff */
[----:B--2---:R-:W-:Y:S01]  /*7020*/  @P0 IMAD.IADD R0, R92, 0x1, R5 ;  /* 0x000000015c000824 */ /* 0x004fe200078e0205 */
[----:B------:R-:W-:Y:S05]  /*7030*/  @P0 WARPSYNC.ALL ;  /* 0x0000000000000948 */ /* 0x000fea0003800000 */
[----:B------:R3:W4:Y:S04]  /*7040*/  @P0 LDSM.16.M88.4 R48, [R4+UR44+0x400] ;  /* 0x0004002c0430083b */ /* 0x0007280008000200 */
[----:B------:R3:W2:Y:S04]  /*7050*/  @P0 LDSM.16.M88.4 R56, [R2+0x400] ;  /* 0x000400000238083b */ /* 0x0006a80000000200 */
[----:B------:R3:W1:Y:S04]  /*7060*/  @P0 LDSM.16.M88.4 R64, [R5+0x400] ;  /* 0x000400000540083b */ /* 0x0006680000000200 */
[----:B------:R3:W1:Y:S02]  /*7070*/  @P0 LDSM.16.M88.4 R72, [R0+0x400] ;  /* 0x000400000048083b */ /* 0x0006640000000200 */
.L_x_109:
[----:B------:R-:W-:Y:S05]  /*7080*/  BSYNC B1 ;  /* 0x0000000000017941 */ /* 0x000fea0003800000 */
.L_x_108:
[----:B------:R-:W-:Y:S05]  /*7090*/  VIADD R3, R39, 0x40 ;  /* 0x0000004027037836 */ /* 0x000fea0000000000 */
[----:B------:R-:W-:Y:S04]  /*70a0*/  SHF.R.U32.HI R3, RZ, 0x15, R3 ;  /* 0x00000015ff037819 */ /* 0x000fe80000011603 */
[----:B------:R-:W-:Y:S11]  /*70b0*/  LOP3.LUT P0, RZ, R3, 0x3, R82, 0x48, !PT ;  /* 0x0000000303ff7812 */ /* 0x000ff60007804852 */
[----:B------:R-:W-:Y:S02]  /*70c0*/  @!UPT UIADD3 URZ, UPT, UPT, URZ, URZ, URZ ;  /* 0x000000fffffff290 */ /* 0x000fe4000fffe0ff */
[----:B------:R-:W-:Y:S05]  /*70d0*/  @!P0 BRA `(.L_x_113) ;  /* 0x0000000000408947 */ /* 0x000fea0003800000 */
[----:B------:R-:W5:Y:S01]  /*70e0*/  LDCU.64 UR8, c[0x4][0x70] ;  /* 0x01000e00ff0877ac */ /* 0x000f620008000a00 */
[----:B------:R-:W-:Y:S01]  /*70f0*/  MOV R3, 0x0 ;  /* 0x0000000000037802 */ /* 0x000fe20000000f00 */
[----:B------:R-:W-:Y:S02]  /*7100*/  HFMA2 R12, -RZ, RZ, 0, 5.9604644775390625e-08 ;  /* 0x00000001ff0c7431 */ /* 0x000fe400000001ff */
[----:B------:R-:W-:Y:S02]  /*7110*/  IMAD.MOV.U32 R8, RZ, RZ, 0x192 ;  /* 0x00000192ff087424 */ /* 0x000fe400078e00ff */
[----:B------:R-:W-:Y:S01]  /*7120*/  IMAD.MOV.U32 R13, RZ, RZ, RZ ;  /* 0x000000ffff0d7224 */ /* 0x000fe200078e00ff */
[----:B------:R-:W2:Y:S01]  /*7130*/  LDCU.64 UR6, c[0x4][0x78] ;  /* 0x01000f00ff0677ac */ /* 0x000ea20008000a00 */
[----:B---3--:R-:W3:Y:S01]  /*7140*/  LDC.64 R2, c[0x4][R3] ;  /* 0x0100000003027b82 */ /* 0x008ee20000000a00 */
[----:B------:R-:W4:Y:S01]  /*7150*/  LDCU.64 UR4, c[0x4][0x10] ;  /* 0x01000200ff0477ac */ /* 0x000f220008000a00 */
[----:B-----5:R-:W-:Y:S01]  /*7160*/  MOV R5, UR9 ;  /* 0x0000000900057c02 */ /* 0x020fe20008000f00 */
[----:B------:R-:W-:Y:S01]  /*7170*/  IMAD.U32 R4, RZ, RZ, UR8 ;  /* 0x00000008ff047e24 */ /* 0x000fe2000f8e00ff */
[----:B--2---:R-:W-:Y:S01]  /*7180*/  MOV R7, UR7 ;  /* 0x0000000700077c02 */ /* 0x004fe20008000f00 */
[----:B------:R-:W-:Y:S01]  /*7190*/  IMAD.U32 R6, RZ, RZ, UR6 ;  /* 0x00000006ff067e24 */ /* 0x000fe2000f8e00ff */
[----:B----4-:R-:W-:Y:S01]  /*71a0*/  MOV R11, UR5 ;  /* 0x00000005000b7c02 */ /* 0x010fe20008000f00 */
[----:B------:R-:W-:Y:S02]  /*71b0*/  IMAD.U32 R10, RZ, RZ, UR4 ;  /* 0x00000004ff0a7e24 */ /* 0x000fe4000f8e00ff */
[----:B------:R-:W-:Y:S07]  /*71c0*/  LEPC R20, `(.L_x_113) ;  /* 0x000000001014794e */ /* 0x000fee0000000000 */
[----:B-1-3--:R-:W-:Y:S05]  /*71d0*/  CALL.ABS.NOINC R2 ;  /* 0x0000000002007343 */ /* 0x00afea0003c00000 */
.L_x_113:
[C---:B----4-:R-:W-:Y:S01]  /*71e0*/  SHF.L.U32 R40, R48.reuse, 0x10, RZ ;  /* 0x0000001030287819 */ /* 0x050fe200000006ff */
[----:B------:R-:W-:Y:S05]  /*71f0*/  WARPSYNC.ALL ;  /* 0x0000000000007948 */ /* 0x000fea0003800000 */
[----:B------:R-:W-:Y:S01]  /*7200*/  R2UR UR4, R39 ;  /* 0x00000000270472ca */ /* 0x000fe200000e0000 */
[----:B------:R-:W4:Y:S01]  /*7210*/  S2R R101, SR_CgaCtaId ;  /* 0x0000000000657919 */ /* 0x000f220000008800 */
[----:B------:R-:W-:Y:S01]  /*7220*/  LOP3.LUT R43, R48, 0xffff0000, RZ, 0xc0, !PT ;  /* 0xffff0000302b7812 */ /* 0x000fe200078ec0ff */
[----:B------:R-:W-:Y:S01]  /*7230*/  BSSY.RECONVERGENT B0, `(.L_x_114) ;  /* 0x000008e000007945 */ /* 0x000fe20003800200 */
[----:B------:R-:W-:Y:S02]  /*7240*/  LOP3.LUT R42, R49, 0xffff0000, RZ, 0xc0, !PT ;  /* 0xffff0000312a7812 */ /* 0x000fe400078ec0ff */
[----:B------:R-:W-:Y:S02]  /*7250*/  LOP3.LUT R44, R50, 0xffff0000, RZ, 0xc0, !PT ;  /* 0xffff0000322c7812 */ /* 0x000fe400078ec0ff */
[----:B--2---:R-:W-:Y:S02]  /*7260*/  SHF.L.U32 R45, R59, 0x10, RZ ;  /* 0x000000103b2d7819 */ /* 0x004fe400000006ff */
[----:B------:R-:W-:Y:S02]  /*7270*/  ISETP.NE.AND P6, PT, R95, RZ, PT ;  /* 0x000000ff5f00720c */ /* 0x000fe40003fc5270 */
[----:B------:R-:W-:Y:S01]  /*7280*/  ISETP.NE.AND P0, PT, R94, RZ, PT ;  /* 0x000000ff5e00720c */ /* 0x000fe20003f05270 */
[----:B---3--:R-:W2:Y:S01]  /*7290*/  LDTM.16dp256bit.x8 R4, tmem[UR4+0x40] ;  /* 0x00004004000479ee */ /* 0x008ea200081a0000 */
[----:B------:R-:W-:Y:S09]  /*72a0*/  MOV R63, UR46 ;  /* 0x0000002e003f7c02 */ /* 0x000ff20008000f00 */
[----:B------:R-:W-:Y:S02]  /*72b0*/  @P6 LEA R63, R63, UR44, 0x3 ;  /* 0x0000002c3f3f6c11 */ /* 0x000fe4000f8e18ff */
[----:B-1----:R-:W-:Y:S02]  /*72c0*/  @P6 SHF.L.U32 R108, R91, 0x1f, RZ ;  /* 0x0000001f5b6c6819 */ /* 0x002fe400000006ff */
[----:B------:R-:W-:Y:S02]  /*72d0*/  @P6 IADD3 R102, PT, PT, R63, 0x60, RZ ;  /* 0x000000603f666810 */ /* 0x000fe40007ffe0ff */
[----:B------:R-:W-:Y:S02]  /*72e0*/  LEA R63, R46, UR44, 0x3 ;  /* 0x0000002c2e3f7c11 */ /* 0x000fe4000f8e18ff */
[----:B----4-:R-:W-:Y:S01]  /*72f0*/  @P6 PRMT R102, R101, 0x654, R102 ;  /* 0x0000065465666816 */ /* 0x010fe20000000066 */
[C---:B--2---:R-:W-:Y:S01]  /*7300*/  FMUL R0, R38.reuse, R4 ;  /* 0x0000000426007220 */ /* 0x044fe20000400000 */
[C---:B------:R-:W-:Y:S01]  /*7310*/  FMUL R2, R38.reuse, R5 ;  /* 0x0000000526027220 */ /* 0x040fe20000400000 */
[C---:B------:R-:W-:Y:S01]  /*7320*/  FMUL R3, R38.reuse, R6 ;  /* 0x0000000626037220 */ /* 0x040fe20000400000 */
[C---:B------:R-:W-:Y:S01]  /*7330*/  FMUL R7, R38.reuse, R7 ;  /* 0x0000000726077220 */ /* 0x040fe20000400000 */
[----:B------:R-:W-:Y:S01]  /*7340*/  FFMA R0, R41, R40, R0 ;  /* 0x0000002829007223 */ /* 0x000fe20000000000 */
[----:B------:R-:W-:Y:S01]  /*7350*/  SHF.L.U32 R40, R49, 0x10, RZ ;  /* 0x0000001031287819 */ /* 0x000fe200000006ff */
[----:B------:R-:W-:Y:S01]  /*7360*/  FFMA R2, R41, R43, R2 ;  /* 0x0000002b29027223 */ /* 0x000fe20000000002 */
[----:B------:R-:W-:Y:S01]  /*7370*/  SHF.L.U32 R43, R51, 0x10, RZ ;  /* 0x00000010332b7819 */ /* 0x000fe200000006ff */
[C---:B------:R-:W-:Y:S01]  /*7380*/  FMUL R4, R38.reuse, R8 ;  /* 0x0000000826047220 */ /* 0x040fe20000400000 */
[----:B------:R-:W-:Y:S01]  /*7390*/  FMUL R5, R38, R9 ;  /* 0x0000000926057220 */ /* 0x000fe20000400000 */
[C---:B------:R-:W-:Y:S01]  /*73a0*/  FFMA R3, R41.reuse, R40, R3 ;  /* 0x0000002829037223 */ /* 0x040fe20000000003 */
[----:B------:R-:W-:Y:S01]  /*73b0*/  SHF.L.U32 R40, R50, 0x10, RZ ;  /* 0x0000001032287819 */ /* 0x000fe200000006ff */
[----:B------:R-:W-:Y:S01]  /*73c0*/  FFMA R7, R41, R42, R7 ;  /* 0x0000002a29077223 */ /* 0x000fe20000000007 */
[----:B------:R-:W-:Y:S01]  /*73d0*/  LOP3.LUT R42, R51, 0xffff0000, RZ, 0xc0, !PT ;  /* 0xffff0000332a7812 */ /* 0x000fe200078ec0ff */
[----:B------:R-:W-:Y:S01]  /*73e0*/  FMUL R6, R38, R10 ;  /* 0x0000000a26067220 */ /* 0x000fe20000400000 */
[----:B------:R-:W-:Y:S01]  /*73f0*/  F2FP.BF16.F32.PACK_AB R52, R2, R0 ;  /* 0x000000000234723e */ /* 0x000fe200000010ff */
        /* <DEDUP_REMOVED lines=18> */
[C---:B------:R-:W-:Y:S01]  /*7520*/  LOP3.LUT R42, R58.reuse, 0xffff0000, RZ, 0xc0, !PT ;  /* 0xffff00003a2a7812 */ /* 0x040fe200078ec0ff */
[----:B------:R-:W-:Y:S01]  /*7530*/  FFMA R10, R41, R43, R10 ;  /* 0x0000002b290a7223 */ /* 0x000fe2000000000a */
[----:B------:R-:W-:Y:S01]  /*7540*/  SHF.L.U32 R43, R58, 0x10, RZ ;  /* 0x000000103a2b7819 */ /* 0x000fe200000006ff */
[C---:B------:R-:W-:Y:S01]  /*7550*/  FMUL R15, R38.reuse, R15 ;  /* 0x0000000f260f7220 */ /* 0x040fe20000400000 */
[----:B------:R-:W-:Y:S01]  /*7560*/  F2FP.BF16.F32.PACK_AB R68, R9, R8 ;  /* 0x000000080944723e */ /* 0x000fe200000010ff */
[C---:B------:R-:W-:Y:S01]  /*7570*/  FMUL R12, R38.reuse, R16 ;  /* 0x00000010260c7220 */ /* 0x040fe20000400000 */
[----:B------:R-:W-:Y:S01]  /*7580*/  FMUL R13, R38, R17 ;  /* 0x00000011260d7220 */ /* 0x000fe20000400000 */
[----:B------:R-:W-:Y:S01]  /*7590*/  FFMA R15, R41, R40, R15 ;  /* 0x00000028290f7223 */ /* 0x000fe2000000000f */
[----:B------:R-:W-:Y:S01]  /*75a0*/  LOP3.LUT R40, R59, 0xffff0000, RZ, 0xc0, !PT ;  /* 0xffff00003b287812 */ /* 0x000fe200078ec0ff */
[----:B------:R-:W-:Y:S01]  /*75b0*/  FFMA R12, R41, R43, R12 ;  /* 0x0000002b290c7223 */ /* 0x000fe2000000000c */
[----:B------:R-:W-:Y:S01]  /*75c0*/  SHF.L.U32 R43, R64, 0x10, RZ ;  /* 0x00000010402b7819 */ /* 0x000fe200000006ff */
[----:B------:R-:W-:Y:S01]  /*75d0*/  FMUL R14, R38, R18 ;  /* 0x00000012260e7220 */ /* 0x000fe20000400000 */
[----:B------:R-:W-:Y:S01]  /*75e0*/  F2FP.BF16.F32.PACK_AB R69, R15, R10 ;  /* 0x0000000a0f45723e */ /* 0x000fe200000010ff */
[----:B------:R-:W-:Y:S01]  /*75f0*/  FFMA R13, R41, R42, R13 ;  /* 0x0000002a290d7223 */ /* 0x000fe2000000000d */
[----:B------:R-:W-:Y:S01]  /*7600*/  LOP3.LUT R42, R64, 0xffff0000, RZ, 0xc0, !PT ;  /* 0xffff0000402a7812 */ /* 0x000fe200078ec0ff */
[C---:B------:R-:W-:Y:S01]  /*7610*/  FMUL R19, R38.reuse, R19 ;  /* 0x0000001326137220 */ /* 0x040fe20000400000 */
[C---:B------:R-:W-:Y:S01]  /*7620*/  FMUL R16, R38.reuse, R20 ;  /* 0x0000001426107220 */ /* 0x040fe20000400000 */
[C---:B------:R-:W-:Y:S01]  /*7630*/  FMUL R17, R38.reuse, R21 ;  /* 0x0000001526117220 */ /* 0x040fe20000400000 */
[----:B------:R-:W-:Y:S01]  /*7640*/  F2FP.BF16.F32.PACK_AB R70, R13, R12 ;  /* 0x0000000c0d46723e */ /* 0x000fe200000010ff */
[----:B------:R-:W-:Y:S01]  /*7650*/  FFMA R14, R41, R45, R14 ;  /* 0x0000002d290e7223 */ /* 0x000fe2000000000e */
[----:B------:R-:W-:Y:S01]  /*7660*/  SHF.L.U32 R45, R65, 0x10, RZ ;  /* 0x00000010412d7819 */ /* 0x000fe200000006ff */
[----:B------:R1:W-:Y:S01]  /*7670*/  STSM.16.M88.4 [R97+0x2400], R52 ;  /* 0x0024003461007844 */ /* 0x0003e20000000200 */
[----:B------:R-:W-:Y:S01]  /*7680*/  FFMA R19, R41, R40, R19 ;  /* 0x0000002829137223 */ /* 0x000fe20000000013 */
[----:B------:R-:W-:Y:S01]  /*7690*/  LOP3.LUT R40, R65, 0xffff0000, RZ, 0xc0, !PT ;  /* 0xffff000041287812 */ /* 0x000fe200078ec0ff */
[----:B------:R-:W-:Y:S01]  /*76a0*/  FFMA R16, R41, R43, R16 ;  /* 0x0000002b29107223 */ /* 0x000fe20000000010 */
[----:B------:R-:W-:Y:S01]  /*76b0*/  SHF.L.U32 R43, R67, 0x10, RZ ;  /* 0x00000010432b7819 */ /* 0x000fe200000006ff */
[----:B------:R-:W-:Y:S01]  /*76c0*/  FMUL R18, R38, R22 ;  /* 0x0000001626127220 */ /* 0x000fe20000400000 */
[----:B------:R-:W-:Y:S01]  /*76d0*/  F2FP.BF16.F32.PACK_AB R71, R19, R14 ;  /* 0x0000000e1347723e */ /* 0x000fe200000010ff */
[C---:B------:R-:W-:Y:S01]  /*76e0*/  FFMA R17, R41.reuse, R42, R17 ;  /* 0x0000002a29117223 */ /* 0x040fe20000000011 */
[----:B------:R-:W-:Y:S01]  /*76f0*/  SHF.L.U32 R42, R66, 0x10, RZ ;  /* 0x00000010422a7819 */ /* 0x000fe200000006ff */
[C---:B------:R-:W-:Y:S01]  /*7700*/  FMUL R23, R38.reuse, R23 ;  /* 0x0000001726177220 */ /* 0x040fe20000400000 */
[----:B------:R-:W-:Y:S01]  /*7710*/  FMUL R20, R38, R24 ;  /* 0x0000001826147220 */ /* 0x000fe20000400000 */
[----:B------:R-:W-:Y:S01]  /*7720*/  FFMA R18, R41, R45, R18 ;  /* 0x0000002d29127223 */ /* 0x000fe20000000012 */
[----:B------:R-:W-:Y:S01]  /*7730*/  SHF.L.U32 R45, R75, 0x10, RZ ;  /* 0x000000104b2d7819 */ /* 0x000fe200000006ff */
[C---:B------:R-:W-:Y:S01]  /*7740*/  FFMA R23, R41.reuse, R40, R23 ;  /* 0x0000002829177223 */ /* 0x040fe20000000017 */
[----:B------:R-:W-:Y:S01]  /*7750*/  LOP3.LUT R40, R66, 0xffff0000, RZ, 0xc0, !PT ;  /* 0xffff000042287812 */ /* 0x000fe200078ec0ff */
[----:B------:R-:W-:Y:S01]  /*7760*/  FFMA R20, R41, R42, R20 ;  /* 0x0000002a29147223 */ /* 0x000fe20000000014 */
[----:B------:R-:W-:Y:S01]  /*7770*/  LOP3.LUT R42, R67, 0xffff0000, RZ, 0xc0, !PT ;  /* 0xffff0000432a7812 */ /* 0x000fe200078ec0ff */
[C---:B------:R-:W-:Y:S01]  /*7780*/  FMUL R21, R38.reuse, R25 ;  /* 0x0000001926157220 */ /* 0x040fe20000400000 */
[C---:B------:R-:W-:Y:S01]  /*7790*/  FMUL R22, R38.reuse, R26 ;  /* 0x0000001a26167220 */ /* 0x040fe20000400000 */
[C---:B------:R-:W-:Y:S01]  /*77a0*/  FMUL R27, R38.reuse, R27 ;  /* 0x0000001b261b7220 */ /* 0x040fe20000400000 */
[----:B------:R-:W-:Y:S01]  /*77b0*/  FMUL R24, R38, R28 ;  /* 0x0000001c26187220 */ /* 0x000fe20000400000 */
[C---:B------:R-:W-:Y:S01]  /*77c0*/  FFMA R21, R41.reuse, R40, R21 ;  /* 0x0000002829157223 */ /* 0x040fe20000000015 */
[C---:B------:R-:W-:Y:S01]  /*77d0*/  SHF.L.U32 R40, R72.reuse, 0x10, RZ ;  /* 0x0000001048287819 */ /* 0x040fe200000006ff */
[----:B------:R-:W-:Y:S01]  /*77e0*/  FFMA R22, R41, R43, R22 ;  /* 0x0000002b29167223 */ /* 0x000fe20000000016 */
[----:B------:R-:W-:Y:S01]  /*77f0*/  SHF.L.U32 R43, R73, 0x10, RZ ;  /* 0x00000010492b7819 */ /* 0x000fe200000006ff */
[----:B------:R2:W-:Y:S01]  /*7800*/  STSM.16.M88.4 [R96+0x2400], R68 ;  /* 0x0024004460007844 */ /* 0x0005e20000000200 */
[C---:B------:R-:W-:Y:S01]  /*7810*/  FFMA R27, R41.reuse, R42, R27 ;  /* 0x0000002a291b7223 */ /* 0x040fe2000000001b */
[----:B------:R-:W-:Y:S01]  /*7820*/  LOP3.LUT R42, R72, 0xffff0000, RZ, 0xc0, !PT ;  /* 0xffff0000482a7812 */ /* 0x000fe200078ec0ff */
[C---:B------:R-:W-:Y:S01]  /*7830*/  FMUL R25, R38.reuse, R29 ;  /* 0x0000001d26197220 */ /* 0x040fe20000400000 */
[C---:B------:R-:W-:Y:S01]  /*7840*/  FMUL R26, R38.reuse, R30 ;  /* 0x0000001e261a7220 */ /* 0x040fe20000400000 */
[----:B------:R-:W-:Y:S01]  /*7850*/  FFMA R24, R41, R40, R24 ;  /* 0x0000002829187223 */ /* 0x000fe20000000018 */
[----:B------:R-:W-:Y:S01]  /*7860*/  LOP3.LUT R40, R73, 0xffff0000, RZ, 0xc0, !PT ;  /* 0xffff000049287812 */ /* 0x000fe200078ec0ff */
[C---:B------:R-:W-:Y:S01]  /*7870*/  FFMA R25, R41.reuse, R42, R25 ;  /* 0x0000002a29197223 */ /* 0x040fe20000000019 */
[C---:B------:R-:W-:Y:S01]  /*7880*/  FFMA R26, R41.reuse, R43, R26 ;  /* 0x0000002b291a7223 */ /* 0x040fe2000000001a */
[----:B------:R-:W-:Y:S01]  /*7890*/  FMUL R31, R38, R31 ;  /* 0x0000001f261f7220 */ /* 0x000fe20000400000 */
[----:B------:R-:W-:Y:S01]  /*78a0*/  SHF.L.U32 R43, R74, 0x10, RZ ;  /* 0x000000104a2b7819 */ /* 0x000fe200000006ff */
[----:B------:R-:W-:Y:S01]  /*78b0*/  FMUL R28, R38, R32 ;  /* 0x00000020261c7220 */ /* 0x000fe20000400000 */
[----:B------:R-:W-:Y:S01]  /*78c0*/  LOP3.LUT R42, R74, 0xffff0000, RZ, 0xc0, !PT ;  /* 0xffff00004a2a7812 */ /* 0x000fe200078ec0ff */
[C---:B------:R-:W-:Y:S01]  /*78d0*/  FMUL R29, R38.reuse, R33 ;  /* 0x00000021261d7220 */ /* 0x040fe20000400000 */
[C---:B------:R-:W-:Y:S01]  /*78e0*/  FMUL R30, R38.reuse, R34 ;  /* 0x00000022261e7220 */ /* 0x040fe20000400000 */
[C---:B------:R-:W-:Y:S01]  /*78f0*/  FFMA R31, R41.reuse, R40, R31 ;  /* 0x00000028291f7223 */ /* 0x040fe2000000001f */
[----:B------:R-:W-:Y:S01]  /*7900*/  FMUL R35, R38, R35 ;  /* 0x0000002326237220 */ /* 0x000fe20000400000 */
[C---:B------:R-:W-:Y:S01]  /*7910*/  FFMA R28, R41.reuse, R43, R28 ;  /* 0x0000002b291c7223 */ /* 0x040fe2000000001c */
[C---:B------:R-:W-:Y:S01]  /*7920*/  FFMA R29, R41.reuse, R42, R29 ;  /* 0x0000002a291d7223 */ /* 0x040fe2000000001d */
[C---:B------:R-:W-:Y:S01]  /*7930*/  FFMA R30, R41.reuse, R45, R30 ;  /* 0x0000002d291e7223 */ /* 0x040fe2000000001e */
[----:B------:R-:W-:Y:S01]  /*7940*/  FFMA R35, R41, R44, R35 ;  /* 0x0000002c29237223 */ /* 0x000fe20000000023 */
[----:B-1----:R-:W-:Y:S02]  /*7950*/  F2FP.BF16.F32.PACK_AB R52, R17, R16 ;  /* 0x000000101134723e */ /* 0x002fe400000010ff */
[----:B------:R-:W-:Y:S02]  /*7960*/  F2FP.BF16.F32.PACK_AB R53, R23, R18 ;  /* 0x000000121735723e */ /* 0x000fe400000010ff */
[----:B------:R-:W-:Y:S02]  /*7970*/  F2FP.BF16.F32.PACK_AB R54, R21, R20 ;  /* 0x000000141536723e */ /* 0x000fe400000010ff */
[----:B------:R-:W-:Y:S02]  /*7980*/  F2FP.BF16.F32.PACK_AB R55, R27, R22 ;  /* 0x000000161b37723e */ /* 0x000fe400000010ff */
[----:B------:R-:W-:Y:S02]  /*7990*/  F2FP.BF16.F32.PACK_AB R104, R25, R24 ;  /* 0x000000181968723e */ /* 0x000fe400000010ff */
[----:B------:R-:W-:Y:S01]  /*79a0*/  F2FP.BF16.F32.PACK_AB R105, R31, R26 ;  /* 0x0000001a1f69723e */ /* 0x000fe200000010ff */
[----:B------:R2:W-:Y:S01]  /*79b0*/  STSM.16.M88.4 [R99+0x2000], R52 ;  /* 0x0020003463007844 */ /* 0x0005e20000000200 */
[----:B------:R-:W-:Y:S02]  /*79c0*/  F2FP.BF16.F32.PACK_AB R106, R29, R28 ;  /* 0x0000001c1d6a723e */ /* 0x000fe400000010ff */
[----:B------:R-:W-:Y:S05]  /*79d0*/  F2FP.BF16.F32.PACK_AB R107, R35, R30 ;  /* 0x0000001e236b723e */ /* 0x000fea00000010ff */
[----:B------:R2:W-:Y:S01]  /*79e0*/  STSM.16.M88.4 [R100+0x2000], R104 ;  /* 0x0020006864007844 */ /* 0x0005e20000000200 */
[----:B------:R-:W-:Y:S01]  /*79f0*/  @!PT LDS RZ, [RZ] ;  /* 0x00000000fffff984 */ /* 0x000fe20000000800 */
[----:B------:R-:W-:Y:S01]  /*7a00*/  @!PT LDS RZ, [RZ] ;  /* 0x00000000fffff984 */ /* 0x000fe20000000800 */
[----:B------:R-:W-:Y:S01]  /*7a10*/  @!PT LDS RZ, [RZ] ;  /* 0x00000000fffff984 */ /* 0x000fe20000000800 */
[----:B------:R-:W-:Y:S01]  /*7a20*/  @!PT LDS RZ, [RZ] ;  /* 0x00000000fffff984 */ /* 0x000fe20000000800 */
[----:B------:R1:W-:Y:S07]  /*7a30*/  MEMBAR.ALL.CTA ;  /* 0x0000000000007992 */ /* 0x0003ee0000008000 */
[----:B-1----:R-:W1:Y:S02]  /*7a40*/  FENCE.VIEW.ASYNC.S ;  /* 0x00000000000073c6 */ /* 0x002e640000000000 */
[----:B-1----:R-:W-:Y:S06]  /*7a50*/  BAR.SYNC.DEFER_BLOCKING 0x1, 0x80 ;  /* 0x0042000000007b1d */ /* 0x002fec0000010000 */
[----:B------:R-:W-:Y:S05]  /*7a60*/  @P0 BRA `(.L_x_115) ;  /* 0x0000000000280947 */ /* 0x000fea0003800000 */
[----:B------:R-:W1:Y:S01]  /*7a70*/  LDCU.64 UR6, c[0x0][0x348] ;  /* 0x00006900ff0677ac */ /* 0x000e620008000a00 */
[----:B------:R-:W-:Y:S02]  /*7a80*/  UIADD3 UR9, UPT, UPT, UR49, 0x40, URZ ;  /* 0x0000004031097890 */ /* 0x000fe4000fffe0ff */
[----:B------:R-:W-:Y:S01]  /*7a90*/  UIADD3 UR8, UPT, UPT, UR44, 0x2400, URZ ;  /* 0x000024002c087890 */ /* 0x000fe2000fffe0ff */
[----:B------:R-:W-:Y:S01]  /*7aa0*/  UMOV UR10, UR50 ;  /* 0x00000032000a7c82 */ /* 0x000fe20008000000 */
[----:B------:R-:W-:Y:S01]  /*7ab0*/  UMOV UR11, UR36 ;  /* 0x00000024000b7c82 */ /* 0x000fe20008000000 */
[----:B-1----:R-:W-:Y:S04]  /*7ac0*/  UIADD3 UR4, UP0, UPT, UR6, 0x680, URZ ;  /* 0x0000068006047890 */ /* 0x002fe8000ff1e0ff */
[----:B------:R-:W-:Y:S09]  /*7ad0*/  UIADD3.X UR5, UPT, UPT, URZ, UR7, URZ, UP0, !UPT ;  /* 0x00000007ff057290 */ /* 0x000ff200087fe4ff */
[----:B------:R1:W-:Y:S01]  /*7ae0*/  UTMASTG.3D [UR8], [UR4] ;  /* 0x00000008040073b5 */ /* 0x0003e20008010000 */
[----:B------:R0:W-:Y:S01]  /*7af0*/  UTMACMDFLUSH ;  /* 0x00000000000079b7 */ /* 0x0001e20000000000 */
[----:B-1----:R-:W-:Y:S04]  /*7b00*/  DEPBAR.LE SB0, 0x1 ;  /* 0x000080400000791a */ /* 0x002fe80000000000 */
.L_x_115:
[----:B------:R-:W-:Y:S05]  /*7b10*/  BSYNC.RECONVERGENT B0 ;  /* 0x0000000000007941 */ /* 0x000fea0003800200 */
.L_x_114:
[----:B------:R-:W-:Y:S01]  /*7b20*/  BAR.SYNC.DEFER_BLOCKING 0x1, 0x80 ;  /* 0x0042000000007b1d */ /* 0x000fe20000010000 */
[----:B------:R-:W-:Y:S04]  /*7b30*/  UIADD3 UR4, UPT, UPT, UR46, 0x1, URZ ;  /* 0x000000012e047890 */ /* 0x000fe8000fffe0ff */
[----:B------:R-:W-:Y:S04]  /*7b40*/  UISETP.NE.AND UP0, UPT, UR4, 0x4, UPT ;  /* 0x000000040400788c */ /* 0x000fe8000bf05270 */
[----:B------:R-:W-:Y:S01]  /*7b50*/  USEL UR45, UR4, URZ, UP0 ;  /* 0x000000ff042d7287 */ /* 0x000fe20008000000 */
[----:B------:R1:W-:Y:S01]  /*7b60*/  @P6 SYNCS.ARRIVE.TRANS64.RED.A1T0 RZ, [R102+URZ], RZ ;  /* 0x000000ff66ff69a7 */ /* 0x0003e200081004ff */
[----:B------:R-:W-:Y:S01]  /*7b70*/  BSSY B1, `(.L_x_116) ;  /* 0x0000018000017945 */ /* 0x000fe20003800000 */
[----:B------:R-:W3:Y:S02]  /*7b80*/  @P6 SYNCS.PHASECHK.TRANS64.TRYWAIT P0, [R63+URZ+0x40], R108 ;  /* 0x0000406c3f0065a7 */ /* 0x000ee400080011ff */
[----:B---3--:R-:W-:Y:S01]  /*7b90*/  @P6 SEL R60, RZ, 0x1, !P0 ;  /* 0x00000001ff3c6807 */ /* 0x008fe20004000000 */
[----:B-1----:R-:W-:Y:S06]  /*7ba0*/  @!P6 BRA `(.L_x_117) ;  /* 0x000000000050e947 */ /* 0x002fec0003800000 */
        /* <DEDUP_REMOVED lines=8> */
[----:B------:R-:W-:Y:S04]  /*7c30*/  SHF.L.U32 R4, R91, 0x1f, RZ ;  /* 0x0000001f5b047819 */ /* 0x000fe800000006ff */
[----:B------:R-:W1:Y:S02]  /*7c40*/  SYNCS.PHASECHK.TRANS64.TRYWAIT P0, [R63+URZ+0x40], R4 ;  /* 0x000040043f0075a7 */ /* 0x000e6400080011ff */
[----:B-1----:R-:W-:Y:S05]  /*7c50*/  @!P0 BRA `(.L_x_120) ;  /* 0x0000002400848947 */ /* 0x002fea0003800000 */
.L_x_119:
[----:B------:R-:W-:Y:S05]  /*7c60*/  BSYNC B0 ;  /* 0x0000000000007941 */ /* 0x000fea0003800000 */
.L_x_118:
[----:B------:R-:W-:Y:S02]  /*7c70*/  ISETP.NE.AND P0, PT, R61, RZ, PT ;  /* 0x000000ff3d00720c */ /* 0x000fe40003f05270 */
[----:B------:R-:W-:Y:S11]  /*7c80*/  IADD3 R46, PT, PT, R46, 0x1, RZ ;  /* 0x000000012e2e7810 */ /* 0x000ff60007ffe0ff */
[----:B-1----:R-:W-:Y:S01]  /*7c90*/  @P0 IMAD.IADD R4, R92, 0x1, R3 ;  /* 0x000000015c040824 */ /* 0x002fe200078e0203 */
[----:B------:R-:W-:Y:S05]  /*7ca0*/  @P0 WARPSYNC.ALL ;  /* 0x0000000000000948 */ /* 0x000fea0003800000 */
[----:B------:R1:W3:Y:S04]  /*7cb0*/  @P0 LDSM.16.M88.4 R48, [R2+UR44+0x400] ;  /* 0x0004002c0230083b */ /* 0x0002e80008000200 */
[----:B------:R1:W4:Y:S04]  /*7cc0*/  @P0 LDSM.16.M88.4 R56, [R0+0x400] ;  /* 0x000400000038083b */ /* 0x0003280000000200 */
[----:B------:R1:W1:Y:S04]  /*7cd0*/  @P0 LDSM.16.M88.4 R64, [R3+0x400] ;  /* 0x000400000340083b */ /* 0x0002680000000200 */
[----:B------:R1:W1:Y:S02]  /*7ce0*/  @P0 LDSM.16.M88.4 R72, [R4+0x400] ;  /* 0x000400000448083b */ /* 0x0002640000000200 */
.L_x_117:
[----:B------:R-:W-:Y:S05]  /*7cf0*/  BSYNC B1 ;  /* 0x0000000000017941 */ /* 0x000fea0003800000 */
.L_x_116:
[----:B-1----:R-:W-:Y:S05]  /*7d00*/  VIADD R3, R39, 0x80 ;  /* 0x0000008027037836 */ /* 0x002fea0000000000 */
[----:B------:R-:W-:Y:S04]  /*7d10*/  SHF.R.U32.HI R3, RZ, 0x15, R3 ;  /* 0x00000015ff037819 */ /* 0x000fe80000011603 */
[----:B------:R-:W-:Y:S11]  /*7d20*/  LOP3.LUT P0, RZ, R3, 0x3, R82, 0x48, !PT ;  /* 0x0000000303ff7812 */ /* 0x000ff60007804852 */
[----:B------:R-:W-:Y:S02]  /*7d30*/  @!UPT UIADD3 URZ, UPT, UPT, URZ, URZ, URZ ;  /* 0x000000fffffff290 */ /* 0x000fe4000fffe0ff */
[----:B------:R-:W-:Y:S05]  /*7d40*/  @!P0 BRA `(.L_x_121) ;  /* 0x0000000000408947 */ /* 0x000fea0003800000 */
[----:B------:R-:W1:Y:S01]  /*7d50*/  LDCU.64 UR8, c[0x4][0x70] ;  /* 0x01000e00ff0877ac */ /* 0x000e620008000a00 */
[----:B------:R-:W-:Y:S01]  /*7d60*/  MOV R3, 0x0 ;  /* 0x0000000000037802 */ /* 0x000fe20000000f00 */
[----:B------:R-:W-:Y:S02]  /*7d70*/  HFMA2 R12, -RZ, RZ, 0, 5.9604644775390625e-08 ;  /* 0x00000001ff0c7431 */ /* 0x000fe400000001ff */
[----:B------:R-:W-:Y:S02]  /*7d80*/  IMAD.MOV.U32 R8, RZ, RZ, 0x192 ;  /* 0x00000192ff087424 */ /* 0x000fe400078e00ff */
[----:B------:R-:W-:Y:S01]  /*7d90*/  IMAD.MOV.U32 R13, RZ, RZ, RZ ;  /* 0x000000ffff0d7224 */ /* 0x000fe200078e00ff */
[----:B------:R-:W5:Y:S01]  /*7da0*/  LDCU.64 UR6, c[0x4][0x78] ;  /* 0x01000f00ff0677ac */ /* 0x000f620008000a00 */
[----:B------:R-:W2:Y:S01]  /*7db0*/  LDC.64 R2, c[0x4][R3] ;  /* 0x0100000003027b82 */ /* 0x000ea20000000a00 */
[----:B------:R-:W3:Y:S01]  /*7dc0*/  LDCU.64 UR4, c[0x4][0x10] ;  /* 0x01000200ff0477ac */ /* 0x000ee20008000a00 */
[----:B-1----:R-:W-:Y:S01]  /*7dd0*/  MOV R5, UR9 ;  /* 0x0000000900057c02 */ /* 0x002fe20008000f00 */
[----:B------:R-:W-:Y:S01]  /*7de0*/  IMAD.U32 R4, RZ, RZ, UR8 ;  /* 0x00000008ff047e24 */ /* 0x000fe2000f8e00ff */
[----:B-----5:R-:W-:Y:S01]  /*7df0*/  MOV R7, UR7 ;  /* 0x0000000700077c02 */ /* 0x020fe20008000f00 */
[----:B------:R-:W-:Y:S01]  /*7e00*/  IMAD.U32 R6, RZ, RZ, UR6 ;  /* 0x00000006ff067e24 */ /* 0x000fe2000f8e00ff */
[----:B---3--:R-:W-:Y:S01]  /*7e10*/  MOV R11, UR5 ;  /* 0x00000005000b7c02 */ /* 0x008fe20008000f00 */
[----:B------:R-:W-:Y:S02]  /*7e20*/  IMAD.U32 R10, RZ, RZ, UR4 ;  /* 0x00000004ff0a7e24 */ /* 0x000fe4000f8e00ff */
[----:B------:R-:W-:Y:S07]  /*7e30*/  LEPC R20, `(.L_x_121) ;  /* 0x000000001014794e */ /* 0x000fee0000000000 */
[----:B--2-4-:R-:W-:Y:S05]  /*7e40*/  CALL.ABS.NOINC R2 ;  /* 0x0000000002007343 */ /* 0x014fea0003c00000 */
.L_x_121:
[C---:B---3--:R-:W-:Y:S01]  /*7e50*/  SHF.L.U32 R40, R48.reuse, 0x10, RZ ;  /* 0x0000001030287819 */ /* 0x048fe200000006ff */
[----:B------:R-:W-:Y:S05]  /*7e60*/  WARPSYNC.ALL ;  /* 0x0000000000007948 */ /* 0x000fea0003800000 */
[----:B------:R-:W-:Y:S01]  /*7e70*/  R2UR UR4, R39 ;  /* 0x00000000270472ca */ /* 0x000fe200000e0000 */
[----:B------:R-:W-:Y:S01]  /*7e80*/  BSSY.RECONVERGENT B0, `(.L_x_122) ;  /* 0x000008f000007945 */ /* 0x000fe20003800200 */
[----:B------:R-:W-:Y:S02]  /*7e90*/  LOP3.LUT R43, R48, 0xffff0000, RZ, 0xc0, !PT ;  /* 0xffff0000302b7812 */ /* 0x000fe400078ec0ff */
[----:B------:R-:W-:Y:S02]  /*7ea0*/  SHF.L.U32 R42, R49, 0x10, RZ ;  /* 0x00000010312a7819 */ /* 0x000fe400000006ff */
[C---:B------:R-:W-:Y:S02]  /*7eb0*/  SHF.L.U32 R45, R51.reuse, 0x10, RZ ;  /* 0x00000010332d7819 */ /* 0x040fe400000006ff */
[----:B------:R-:W-:Y:S02]  /*7ec0*/  LOP3.LUT R44, R51, 0xffff0000, RZ, 0xc0, !PT ;  /* 0xffff0000332c7812 */ /* 0x000fe400078ec0ff */
[----:B------:R-:W-:Y:S02]  /*7ed0*/  ISETP.NE.AND P6, PT, R95, RZ, PT ;  /* 0x000000ff5f00720c */ /* 0x000fe40003fc5270 */
[----:B------:R-:W-:Y:S01]  /*7ee0*/  ISETP.NE.AND P0, PT, R94, RZ, PT ;  /* 0x000000ff5e00720c */ /* 0x000fe20003f05270 */
[----:B------:R-:W1:Y:S01]  /*7ef0*/  LDTM.16dp256bit.x8 R4, tmem[UR4+0x80] ;  /* 0x00008004000479ee */ /* 0x000e6200081a0000 */
[----:B------:R-:W-:Y:S02]  /*7f00*/  MOV R63, UR45 ;  /* 0x0000002d003f7c02 */ /* 0x000fe40008000f00 */
[----:B------:R-:W-:Y:S07]  /*7f10*/  LEA R108, R46, UR44, 0x3 ;  /* 0x0000002c2e6c7c11 */ /* 0x000fee000f8e18ff */
[----:B------:R-:W-:Y:S04]  /*7f20*/  @P6 LEA R63, R63, UR44, 0x3 ;  /* 0x0000002c3f3f6c11 */ /* 0x000fe8000f8e18ff */
[----:B------:R-:W-:Y:S02]  /*7f30*/  @P6 IADD3 R102, PT, PT, R63, 0x60, RZ ;  /* 0x000000603f666810 */ /* 0x000fe40007ffe0ff */
[----:B------:R-:W-:Y:S02]  /*7f40*/  @P6 SHF.L.U32 R63, R91, 0x1f, RZ ;  /* 0x0000001f5b3f6819 */ /* 0x000fe400000006ff */
[----:B------:R-:W-:Y:S01]  /*7f50*/  @P6 PRMT R102, R101, 0x654, R102 ;  /* 0x0000065465666816 */ /* 0x000fe20000000066 */
[C---:B-1----:R-:W-:Y:S01]  /*7f60*/  FMUL R0, R38.reuse, R4 ;  /* 0x0000000426007220 */ /* 0x042fe20000400000 */
[C---:B------:R-:W-:Y:S01]  /*7f70*/  FMUL R2, R38.reuse, R5 ;  /* 0x0000000526027220 */ /* 0x040fe20000400000 */
[C---:B------:R-:W-:Y:S01]  /*7f80*/  FMUL R3, R38.reuse, R6 ;  /* 0x0000000626037220 */ /* 0x040fe20000400000 */
        /* <DEDUP_REMOVED lines=8> */
[----:B--2---:R-:W-:Y:S01]  /*8010*/  F2FP.BF16.F32.PACK_AB R68, R2, R0 ;  /* 0x000000000244723e */ /* 0x004fe200000010ff */
[----:B------:R-:W-:Y:S01]  /*8020*/  FMUL R5, R38, R9 ;  /* 0x0000000926057220 */ /* 0x000fe20000400000 */
[C---:B------:R-:W-:Y:S01]  /*8030*/  FFMA R7, R41.reuse, R40, R7 ;  /* 0x0000002829077223 */ /* 0x040fe20000000007 */
[----:B----4-:R-:W-:Y:S01]  /*8040*/  SHF.L.U32 R40, R56, 0x10, RZ ;  /* 0x0000001038287819 */ /* 0x010fe200000006ff */
[C---:B------:R-:W-:Y:S01]  /*8050*/  FMUL R6, R38.reuse, R10 ;  /* 0x0000000a26067220 */ /* 0x040fe20000400000 */
[C---:B------:R-:W-:Y:S01]  /*8060*/  FMUL R11, R38.reuse, R11 ;  /* 0x0000000b260b7220 */ /* 0x040fe20000400000 */
[----:B------:R-:W-:Y:S01]  /*8070*/  FFMA R4, R41, R43, R4 ;  /* 0x0000002b29047223 */ /* 0x000fe20000000004 */
[----:B------:R-:W-:Y:S01]  /*8080*/  SHF.L.U32 R43, R57, 0x10, RZ ;  /* 0x00000010392b7819 */ /* 0x000fe200000006ff */
[----:B------:R-:W-:Y:S01]  /*8090*/  FMUL R8, R38, R12 ;  /* 0x0000000c26087220 */ /* 0x000fe20000400000 */
[----:B------:R-:W-:Y:S01]  /*80a0*/  F2FP.BF16.F32.PACK_AB R69, R7, R3 ;  /* 0x000000030745723e */ /* 0x000fe200000010ff */
[C---:B------:R-:W-:Y:S01]  /*80b0*/  FFMA R5, R41.reuse, R42, R5 ;  /* 0x0000002a29057223 */ /* 0x040fe20000000005 */
[----:B------:R-:W-:Y:S01]  /*80c0*/  LOP3.LUT R42, R56, 0xffff0000, RZ, 0xc0, !PT ;  /* 0xffff0000382a7812 */ /* 0x000fe200078ec0ff */
[----:B------:R-:W-:Y:S01]  /*80d0*/  FFMA R6, R41, R45, R6 ;  /* 0x0000002d29067223 */ /* 0x000fe20000000006 */
[----:B------:R-:W-:Y:S01]  /*80e0*/  SHF.L.U32 R45, R65, 0x10, RZ ;  /* 0x00000010412d7819 */ /* 0x000fe200000006ff */
[----:B------:R-:W-:Y:S01]  /*80f0*/  FFMA R11, R41, R44, R11 ;  /* 0x0000002c290b7223 */ /* 0x000fe2000000000b */
[----:B------:R-:W-:Y:S01]  /*8100*/  F2FP.BF16.F32.PACK_AB R70, R5, R4 ;  /* 0x000000040546723e */ /* 0x000fe200000010ff */
[----:B------:R-:W-:Y:S01]  /*8110*/  FFMA R8, R41, R40, R8 ;  /* 0x0000002829087223 */ /* 0x000fe20000000008 */
[----:B------:R-:W-:Y:S01]  /*8120*/  LOP3.LUT R40, R57, 0xffff0000, RZ, 0xc0, !PT ;  /* 0xffff000039287812 */ /* 0x000fe200078ec0ff */
[C---:B------:R-:W-:Y:S01]  /*8130*/  FMUL R9, R38.reuse, R13 ;  /* 0x0000000d26097220 */ /* 0x040fe20000400000 */
[----:B------:R-:W-:Y:S01]  /*8140*/  F2FP.BF16.F32.PACK_AB R71, R11, R6 ;  /* 0x000000060b47723e */ /* 0x000fe200000010ff */
[C---:B------:R-:W-:Y:S01]  /*8150*/  FMUL R10, R38.reuse, R14 ;  /* 0x0000000e260a7220 */ /* 0x040fe20000400000 */
[----:B------:R-:W-:Y:S01]  /*8160*/  LOP3.LUT R44, R75, 0xffff0000, RZ, 0xc0, !PT ;  /* 0xffff00004b2c7812 */ /* 0x000fe200078ec0ff */
[----:B------:R-:W-:Y:S01]  /*8170*/  FMUL R15, R38, R15 ;  /* 0x0000000f260f7220 */ /* 0x000fe20000400000 */
        /* <DEDUP_REMOVED lines=8> */
[----:B------:R-:W-:Y:S01]  /*8200*/  FMUL R13, R38, R17 ;  /* 0x00000011260d7220 */ /* 0x000fe20000400000 */
[----:B------:R-:W-:Y:S01]  /*8210*/  F2FP.BF16.F32.PACK_AB R53, R15, R10 ;  /* 0x0000000a0f35723e */ /* 0x000fe200000010ff */
[C---:B------:R-:W-:Y:S01]  /*8220*/  FFMA R12, R41.reuse, R42, R12 ;  /* 0x0000002a290c7223 */ /* 0x040fe2000000000c */
[----:B------:R-:W-:Y:S01]  /*8230*/  LOP3.LUT R42, R64, 0xffff0000, RZ, 0xc0, !PT ;  /* 0xffff0000402a7812 */ /* 0x000fe200078ec0ff */
[C---:B------:R-:W-:Y:S01]  /*8240*/  FMUL R14, R38.reuse, R18 ;  /* 0x00000012260e7220 */ /* 0x040fe20000400000 */
[----:B------:R-:W-:Y:S01]  /*8250*/  FFMA R13, R41, R40, R13 ;  /* 0x00000028290d7223 */ /* 0x000fe2000000000d */
[----:B------:R-:W-:Y:S01]  /*8260*/  LOP3.LUT R40, R59, 0xffff0000, RZ, 0xc0, !PT ;  /* 0xffff00003b287812 */ /* 0x000fe200078ec0ff */
[----:B------:R-:W-:Y:S01]  /*8270*/  FMUL R19, R38, R19 ;  /* 0x0000001326137220 */ /* 0x000fe20000400000 */
[----:B------:R-:W-:Y:S01]  /*8280*/  FFMA R14, R41, R43, R14 ;  /* 0x0000002b290e7223 */ /* 0x000fe2000000000e */
[----:B------:R-:W-:Y:S01]  /*8290*/  SHF.L.U32 R43, R64, 0x10, RZ ;  /* 0x00000010402b7819 */ /* 0x000fe200000006ff */
[C---:B------:R-:W-:Y:S01]  /*82a0*/  FMUL R16, R38.reuse, R20 ;  /* 0x0000001426107220 */ /* 0x040fe20000400000 */
[----:B------:R-:W-:Y:S01]  /*82b0*/  F2FP.BF16.F32.PACK_AB R54, R13, R12 ;  /* 0x0000000c0d36723e */ /* 0x000fe200000010ff */
[----:B------:R1:W-:Y:S01]  /*82c0*/  STSM.16.M88.4 [R97+0x4400], R68 ;  /* 0x0044004461007844 */ /* 0x0003e20000000200 */
        /* <DEDUP_REMOVED lines=24> */
[----:B------:R2:W-:Y:S01]  /*8450*/  STSM.16.M88.4 [R96+0x4400], R52 ;  /* 0x0044003460007844 */ /* 0x0005e20000000200 */
[----:B------:R-:W-:Y:S01]  /*8460*/  FFMA R27, R41, R42, R27 ;  /* 0x0000002a291b7223 */ /* 0x000fe2000000001b */
[----:B------:R-:W-:Y:S01]  /*8470*/  LOP3.LUT R42, R72, 0xffff0000, RZ, 0xc0, !PT ;  /* 0xffff0000482a7812 */ /* 0x000fe200078ec0ff */
[C---:B------:R-:W-:Y:S01]  /*8480*/  FMUL R24, R38.reuse, R28 ;  /* 0x0000001c26187220 */ /* 0x040fe20000400000 */
[C---:B------:R-:W-:Y:S01]  /*8490*/  FMUL R25, R38.reuse, R29 ;  /* 0x0000001d26197220 */ /* 0x040fe20000400000 */
[C---:B------:R-:W-:Y:S01]  /*84a0*/  FMUL R26, R38.reuse, R30 ;  /* 0x0000001e261a7220 */ /* 0x040fe20000400000 */
[----:B-1----:R-:W-:Y:S01]  /*84b0*/  F2FP.BF16.F32.PACK_AB R68, R17, R16 ;  /* 0x000000101144723e */ /* 0x002fe200000010ff */
[C---:B------:R-:W-:Y:S01]  /*84c0*/  FFMA R24, R41.reuse, R40, R24 ;  /* 0x0000002829187223 */ /* 0x040fe20000000018 */
[C---:B------:R-:W-:Y:S01]  /*84d0*/  FFMA R25, R41.reuse, R42, R25 ;  /* 0x0000002a29197223 */ /* 0x040fe20000000019 */
[----:B------:R-:W-:Y:S01]  /*84e0*/  FFMA R26, R41, R43, R26 ;  /* 0x0000002b291a7223 */ /* 0x000fe2000000001a */
[----:B------:R-:W-:Y:S01]  /*84f0*/  LOP3.LUT R40, R73, 0xffff0000, RZ, 0xc0, !PT ;  /* 0xffff000049287812 */ /* 0x000fe200078ec0ff */
        /* <DEDUP_REMOVED lines=39> */
.L_x_123:
[----:B------:R-:W-:Y:S05]  /*8770*/  BSYNC.RECONVERGENT B0 ;  /* 0x0000000000007941 */ /* 0x000fea0003800200 */
.L_x_122:
        /* <DEDUP_REMOVED lines=20> */
.L_x_127:
[----:B------:R-:W-:Y:S05]  /*88c0*/  BSYNC B0 ;  /* 0x0000000000007941 */ /* 0x000fea0003800000 */
.L_x_126:
[----:B------:R-:W-:Y:S11]  /*88d0*/  ISETP.NE.AND P0, PT, R61, RZ, PT ;  /* 0x000000ff3d00720c */ /* 0x000ff60003f05270 */
[----:B------:R-:W-:Y:S02]  /*88e0*/  @!UPT UIADD3 URZ, UPT, UPT, URZ, URZ, URZ ;  /* 0x000000fffffff290 */ /* 0x000fe4000fffe0ff */
[----:B------:R-:W-:Y:S01]  /*88f0*/  @P0 IADD3 R2, PT, PT, R92, R5, RZ ;  /* 0x000000055c020210 */ /* 0x000fe20007ffe0ff */
[----:B------:R-:W-:Y:S05]  /*8900*/  @P0 WARPSYNC.ALL ;  /* 0x0000000000000948 */ /* 0x000fea0003800000 */
[----:B------:R3:W4:Y:S04]  /*8910*/  @P0 LDSM.16.M88.4 R48, [R46+UR44+0x400] ;  /* 0x0004002c2e30083b */ /* 0x0007280008000200 */
[----:B------:R3:W1:Y:S04]  /*8920*/  @P0 LDSM.16.M88.4 R56, [R0+0x400] ;  /* 0x000400000038083b */ /* 0x0006680000000200 */
[----:B------:R3:W1:Y:S04]  /*8930*/  @P0 LDSM.16.M88.4 R64, [R5+0x400] ;  /* 0x000400000540083b */ /* 0x0006680000000200 */
[----:B------:R3:W1:Y:S02]  /*8940*/  @P0 LDSM.16.M88.4 R72, [R2+0x400] ;  /* 0x000400000248083b */ /* 0x0006640000000200 */
.L_x_125:
[----:B------:R-:W-:Y:S05]  /*8950*/  BSYNC B1 ;  /* 0x0000000000017941 */ /* 0x000fea0003800000 */
.L_x_124:
        /* <DEDUP_REMOVED lines=11> */
[----:B---3--:R-:W3:Y:S01]  /*8a10*/  LDC.64 R2, c[0x4][R3] ;  /* 0x0100000003027b82 */ /* 0x008ee20000000a00 */
[----:B------:R-:W2:Y:S01]  /*8a20*/  LDCU.64 UR4, c[0x4][0x10] ;  /* 0x01000200ff0477ac */ /* 0x000ea20008000a00 */
[----:B-1----:R-:W-:Y:S01]  /*8a30*/  MOV R5, UR9 ;  /* 0x0000000900057c02 */ /* 0x002fe20008000f00 */
[----:B------:R-:W-:Y:S01]  /*8a40*/  IMAD.U32 R4, RZ, RZ, UR8 ;  /* 0x00000008ff047e24 */ /* 0x000fe2000f8e00ff */
[----:B-----5:R-:W-:Y:S01]  /*8a50*/  MOV R7, UR7 ;  /* 0x0000000700077c02 */ /* 0x020fe20008000f00 */
[----:B------:R-:W-:Y:S01]  /*8a60*/  IMAD.U32 R6, RZ, RZ, UR6 ;  /* 0x00000006ff067e24 */ /* 0x000fe2000f8e00ff */
[----:B--2---:R-:W-:Y:S01]  /*8a70*/  MOV R11, UR5 ;  /* 0x00000005000b7c02 */ /* 0x004fe20008000f00 */
[----:B------:R-:W-:Y:S02]  /*8a80*/  IMAD.U32 R10, RZ, RZ, UR4 ;  /* 0x00000004ff0a7e24 */ /* 0x000fe4000f8e00ff */
[----:B------:R-:W-:Y:S07]  /*8a90*/  LEPC R20, `(.L_x_129) ;  /* 0x000000001014794e */ /* 0x000fee0000000000 */
[----:B---34-:R-:W-:Y:S05]  /*8aa0*/  CALL.ABS.NOINC R2 ;  /* 0x0000000002007343 */ /* 0x018fea0003c00000 */
.L_x_129:
[----:B------:R-:W-:Y:S01]  /*8ab0*/  ISETP.NE.AND P0, PT, R94, RZ, PT ;  /* 0x000000ff5e00720c */ /* 0x000fe20003f05270 */
[----:B------:R-:W-:Y:S05]  /*8ac0*/  WARPSYNC.ALL ;  /* 0x0000000000007948 */ /* 0x000fea0003800000 */
[----:B------:R-:W-:Y:S01]  /*8ad0*/  R2UR UR4, R39 ;  /* 0x00000000270472ca */ /* 0x000fe200000e0000 */
[----:B------:R-:W1:Y:S01]  /*8ae0*/  S2UR UR6, SR_CgaCtaId ;  /* 0x00000000000679c3 */ /* 0x000e620000008800 */
[C---:B----4-:R-:W-:Y:S01]  /*8af0*/  SHF.L.U32 R40, R48.reuse, 0x10, RZ ;  /* 0x0000001030287819 */ /* 0x050fe200000006ff */
[----:B------:R-:W-:Y:S01]  /*8b00*/  BSSY.RECONVERGENT B0, `(.L_x_130) ;  /* 0x000008c000007945 */ /* 0x000fe20003800200 */
[----:B------:R-:W-:Y:S02]  /*8b10*/  LOP3.LUT R42, R48, 0xffff0000, RZ, 0xc0, !PT ;  /* 0xffff0000302a7812 */ /* 0x000fe400078ec0ff */
[C---:B------:R-:W-:Y:S02]  /*8b20*/  SHF.L.U32 R43, R49.reuse, 0x10, RZ ;  /* 0x00000010312b7819 */ /* 0x040fe400000006ff */
[----:B------:R-:W-:Y:S02]  /*8b30*/  LOP3.LUT R44, R49, 0xffff0000, RZ, 0xc0, !PT ;  /* 0xffff0000312c7812 */ /* 0x000fe400078ec0ff */
[C---:B------:R-:W-:Y:S02]  /*8b40*/  SHF.L.U32 R45, R50.reuse, 0x10, RZ ;  /* 0x00000010322d7819 */ /* 0x040fe400000006ff */
[----:B---3--:R-:W-:Y:S01]  /*8b50*/  LOP3.LUT R46, R50, 0xffff0000, RZ, 0xc0, !PT ;  /* 0xffff0000322e7812 */ /* 0x008fe200078ec0ff */
[----:B------:R-:W3:Y:S01]  /*8b60*/  LDTM.16dp256bit.x8 R4, tmem[UR4+0xc0] ;  /* 0x0000c004000479ee */ /* 0x000ee200081a0000 */
[C---:B------:R-:W-:Y:S01]  /*8b70*/  SHF.L.U32 R47, R51.reuse, 0x10, RZ ;  /* 0x00000010332f7819 */ /* 0x040fe200000006ff */
[----:B------:R-:W-:Y:S01]  /*8b80*/  NOP ;  /* 0x0000000000007918 */ /* 0x000fe20000000000 */
[----:B------:R-:W-:Y:S02]  /*8b90*/  LOP3.LUT R49, R51, 0xffff0000, RZ, 0xc0, !PT ;  /* 0xffff000033317812 */ /* 0x000fe400078ec0ff */
[----:B------:R-:W-:Y:S02]  /*8ba0*/  R2UR UR5, R98 ;  /* 0x00000000620572ca */ /* 0x000fe400000e0000 */
[C---:B------:R-:W-:Y:S02]  /*8bb0*/  SHF.L.U32 R48, R56.reuse, 0x10, RZ ;  /* 0x0000001038307819 */ /* 0x040fe400000006ff */
[----:B------:R-:W-:Y:S02]  /*8bc0*/  LOP3.LUT R51, R56, 0xffff0000, RZ, 0xc0, !PT ;  /* 0xffff000038337812 */ /* 0x000fe400078ec0ff */
[C---:B------:R-:W-:Y:S02]  /*8bd0*/  SHF.L.U32 R50, R57.reuse, 0x10, RZ ;  /* 0x0000001039327819 */ /* 0x040fe400000006ff */
[----:B--2---:R-:W-:Y:S02]  /*8be0*/  LOP3.LUT R52, R57, 0xffff0000, RZ, 0xc0, !PT ;  /* 0xffff000039347812 */ /* 0x004fe400078ec0ff */
[C---:B------:R-:W-:Y:S02]  /*8bf0*/  SHF.L.U32 R53, R58.reuse, 0x10, RZ ;  /* 0x000000103a357819 */ /* 0x040fe400000006ff */
[----:B------:R-:W-:Y:S01]  /*8c00*/  LOP3.LUT R54, R58, 0xffff0000, RZ, 0xc0, !PT ;  /* 0xffff00003a367812 */ /* 0x000fe200078ec0ff */
[----:B------:R-:W-:Y:S01]  /*8c10*/  UIADD3 UR4, UPT, UPT, UR5, 0xd0, URZ ;  /* 0x000000d005047890 */ /* 0x000fe2000fffe0ff */
[C---:B------:R-:W-:Y:S02]  /*8c20*/  SHF.L.U32 R55, R59.reuse, 0x10, RZ ;  /* 0x000000103b377819 */ /* 0x040fe400000006ff */
[----:B------:R-:W-:Y:S02]  /*8c30*/  LOP3.LUT R56, R59, 0xffff0000, RZ, 0xc0, !PT ;  /* 0xffff00003b387812 */ /* 0x000fe400078ec0ff */
[----:B------:R-:W-:Y:S01]  /*8c40*/  SHF.L.U32 R57, R64, 0x10, RZ ;  /* 0x0000001040397819 */ /* 0x000fe200000006ff */
[----:B-1----:R-:W-:Y:S01]  /*8c50*/  UPRMT UR4, UR6, 0x654, UR4 ;  /* 0x0000065406047896 */ /* 0x002fe20008000004 */
[C---:B---3--:R-:W-:Y:S01]  /*8c60*/  FMUL R4, R38.reuse, R4 ;  /* 0x0000000426047220 */ /* 0x048fe20000400000 */
[C---:B------:R-:W-:Y:S01]  /*8c70*/  FMUL R5, R38.reuse, R5 ;  /* 0x0000000526057220 */ /* 0x040fe20000400000 */
[----:B------:R-:W-:Y:S01]  /*8c80*/  FMUL R6, R38, R6 ;  /* 0x0000000626067220 */ /* 0x000fe20000400000 */
[----:B------:R-:W-:Y:S01]  /*8c90*/  LOP3.LUT R58, R64, 0xffff0000, RZ, 0xc0, !PT ;  /* 0xffff0000403a7812 */ /* 0x000fe200078ec0ff */
[C---:B------:R-:W-:Y:S01]  /*8ca0*/  FFMA R4, R41.reuse, R40, R4 ;  /* 0x0000002829047223 */ /* 0x040fe20000000004 */
[----:B------:R-:W-:Y:S01]  /*8cb0*/  FFMA R5, R41, R42, R5 ;  /* 0x0000002a29057223 */ /* 0x000fe20000000005 */
[----:B------:R-:W-:Y:S01]  /*8cc0*/  SHF.L.U32 R59, R65, 0x10, RZ ;  /* 0x00000010413b7819 */ /* 0x000fe200000006ff */
[----:B------:R-:W-:Y:S01]  /*8cd0*/  FFMA R6, R41, R43, R6 ;  /* 0x0000002b29067223 */ /* 0x000fe20000000006 */
[----:B------:R-:W-:Y:S01]  /*8ce0*/  SYNCS.ARRIVE.TRANS64.RED.A1T0 RZ, [UR4], RZ ;  /* 0x000000ffffff79a7 */ /* 0x000fe20008100404 */
[C---:B------:R-:W-:Y:S01]  /*8cf0*/  FMUL R7, R38.reuse, R7 ;  /* 0x0000000726077220 */ /* 0x040fe20000400000 */
[----:B------:R-:W-:Y:S01]  /*8d00*/  LOP3.LUT R60, R65, 0xffff0000, RZ, 0xc0, !PT ;  /* 0xffff0000413c7812 */ /* 0x000fe200078ec0ff */
[C---:B------:R-:W-:Y:S01]  /*8d10*/  FMUL R8, R38.reuse, R8 ;  /* 0x0000000826087220 */ /* 0x040fe20000400000 */
[----:B------:R-:W-:Y:S01]  /*8d20*/  F2FP.BF16.F32.PACK_AB R104, R5, R4 ;  /* 0x000000040568723e */ /* 0x000fe200000010ff */
[C---:B------:R-:W-:Y:S01]  /*8d30*/  FFMA R7, R41.reuse, R44, R7 ;  /* 0x0000002c29077223 */ /* 0x040fe20000000007 */
[----:B------:R-:W-:Y:S01]  /*8d40*/  FMUL R9, R38, R9 ;  /* 0x0000000926097220 */ /* 0x000fe20000400000 */
[----:B------:R-:W-:Y:S01]  /*8d50*/  FFMA R8, R41, R45, R8 ;  /* 0x0000002d29087223 */ /* 0x000fe20000000008 */
[----:B------:R-:W-:Y:S01]  /*8d60*/  SHF.L.U32 R61, R66, 0x10, RZ ;  /* 0x00000010423d7819 */ /* 0x000fe200000006ff */
[C---:B------:R-:W-:Y:S01]  /*8d70*/  FMUL R0, R38.reuse, R10 ;  /* 0x0000000a26007220 */ /* 0x040fe20000400000 */
[----:B------:R-:W-:Y:S01]  /*8d80*/  F2FP.BF16.F32.PACK_AB R105, R7, R6 ;  /* 0x000000060769723e */ /* 0x000fe200000010ff */
[C---:B------:R-:W-:Y:S01]  /*8d90*/  FFMA R9, R41.reuse, R46, R9 ;  /* 0x0000002e29097223 */ /* 0x040fe20000000009 */
[----:B------:R-:W-:Y:S01]  /*8da0*/  FMUL R2, R38, R11 ;  /* 0x0000000b26027220 */ /* 0x000fe20000400000 */
[----:B------:R-:W-:Y:S01]  /*8db0*/  FFMA R0, R41, R47, R0 ;  /* 0x0000002f29007223 */ /* 0x000fe20000000000 */
[----:B------:R-:W-:Y:S01]  /*8dc0*/  LOP3.LUT R62, R66, 0xffff0000, RZ, 0xc0, !PT ;  /* 0xffff0000423e7812 */ /* 0x000fe200078ec0ff */
[C---:B------:R-:W-:Y:S01]  /*8dd0*/  FMUL R3, R38.reuse, R12 ;  /* 0x0000000c26037220 */ /* 0x040fe20000400000 */
[----:B------:R-:W-:Y:S01]  /*8de0*/  F2FP.BF16.F32.PACK_AB R106, R9, R8 ;  /* 0x00000008096a723e */ /* 0x000fe200000010ff */
[C---:B------:R-:W-:Y:S01]  /*8df0*/  FFMA R2, R41.reuse, R49, R2 ;  /* 0x0000003129027223 */ /* 0x040fe20000000002 */
[C---:B------:R-:W-:Y:S01]  /*8e00*/  FMUL R10, R38.reuse, R13 ;  /* 0x0000000d260a7220 */ /* 0x040fe20000400000 */
[----:B------:R-:W-:Y:S01]  /*8e10*/  FFMA R3, R41, R48, R3 ;  /* 0x0000003029037223 */ /* 0x000fe20000000003 */
[----:B------:R-:W-:Y:S01]  /*8e20*/  SHF.L.U32 R63, R67, 0x10, RZ ;  /* 0x00000010433f7819 */ /* 0x000fe200000006ff */
[----:B------:R-:W-:Y:S01]  /*8e30*/  FMUL R11, R38, R14 ;  /* 0x0000000e260b7220 */ /* 0x000fe20000400000 */
[----:B------:R-:W-:Y:S01]  /*8e40*/  F2FP.BF16.F32.PACK_AB R107, R2, R0 ;  /* 0x00000000026b723e */ /* 0x000fe200000010ff */
[C---:B------:R-:W-:Y:S01]  /*8e50*/  FFMA R10, R41.reuse, R51, R10 ;  /* 0x00000033290a7223 */ /* 0x040fe2000000000a */
[----:B------:R-:W-:Y:S01]  /*8e60*/  FMUL R15, R38, R15 ;  /* 0x0000000f260f7220 */ /* 0x000fe20000400000 */
[----:B------:R-:W-:Y:S01]  /*8e70*/  FFMA R11, R41, R50, R11 ;  /* 0x00000032290b7223 */ /* 0x000fe2000000000b */
[----:B------:R-:W-:Y:S01]  /*8e80*/  LOP3.LUT R64, R67, 0xffff0000, RZ, 0xc0, !PT ;  /* 0xffff000043407812 */ /* 0x000fe200078ec0ff */
[----:B------:R1:W-:Y:S01]  /*8e90*/  STSM.16.M88.4 [R97+0x6400], R104 ;  /* 0x0064006861007844 */ /* 0x0003e20000000200 */
[----:B------:R-:W-:Y:S01]  /*8ea0*/  F2FP.BF16.F32.PACK_AB R108, R10, R3 ;  /* 0x000000030a6c723e */ /* 0x000fe200000010ff */
[C---:B------:R-:W-:Y:S01]  /*8eb0*/  FFMA R15, R41.reuse, R52, R15 ;  /* 0x00000034290f7223 */ /* 0x040fe2000000000f */
[C---:B------:R-:W-:Y:S01]  /*8ec0*/  FMUL R12, R38.reuse, R16 ;  /* 0x00000010260c7220 */ /* 0x040fe20000400000 */
[C---:B------:R-:W-:Y:S01]  /*8ed0*/  FMUL R13, R38.reuse, R17 ;  /* 0x00000011260d7220 */ /* 0x040fe20000400000 */
[----:B------:R-:W-:Y:S01]  /*8ee0*/  FMUL R14, R38, R18 ;  /* 0x00000012260e7220 */ /* 0x000fe20000400000 */
[----:B------:R-:W-:Y:S01]  /*8ef0*/  SHF.L.U32 R65, R72, 0x10, RZ ;  /* 0x0000001048417819 */ /* 0x000fe200000006ff */
[----:B------:R-:W-:Y:S01]  /*8f00*/  FFMA R12, R41, R53, R12 ;  /* 0x00000035290c7223 */ /* 0x000fe2000000000c */
[----:B------:R-:W-:Y:S01]  /*8f10*/  F2FP.BF16.F32.PACK_AB R109, R15, R11 ;  /* 0x0000000b0f6d723e */ /* 0x000fe200000010ff */
[C---:B------:R-:W-:Y:S01]  /*8f20*/  FFMA R13, R41.reuse, R54, R13 ;  /* 0x00000036290d7223 */ /* 0x040fe2000000000d */
[----:B------:R-:W-:Y:S01]  /*8f30*/  FFMA R14, R41, R55, R14 ;  /* 0x00000037290e7223 */ /* 0x000fe2000000000e */
[----:B------:R-:W-:Y:S01]  /*8f40*/  FMUL R19, R38, R19 ;  /* 0x0000001326137220 */ /* 0x000fe20000400000 */
[----:B------:R-:W-:Y:S01]  /*8f50*/  LOP3.LUT R66, R72, 0xffff0000, RZ, 0xc0, !PT ;  /* 0xffff000048427812 */ /* 0x000fe200078ec0ff */
[C---:B------:R-:W-:Y:S01]  /*8f60*/  FMUL R16, R38.reuse, R20 ;  /* 0x0000001426107220 */ /* 0x040fe20000400000 */
[----:B------:R-:W-:Y:S01]  /*8f70*/  F2FP.BF16.F32.PACK_AB R110, R13, R12 ;  /* 0x0000000c0d6e723e */ /* 0x000fe200000010ff */
[C---:B------:R-:W-:Y:S01]  /*8f80*/  FFMA R19, R41.reuse, R56, R19 ;  /* 0x0000003829137223 */ /* 0x040fe20000000013 */
[C---:B------:R-:W-:Y:S01]  /*8f90*/  FMUL R17, R38.reuse, R21 ;  /* 0x0000001526117220 */ /* 0x040fe20000400000 */
[----:B------:R-:W-:Y:S01]  /*8fa0*/  FFMA R16, R41, R57, R16 ;  /* 0x0000003929107223 */ /* 0x000fe20000000010 */
[----:B------:R-:W-:Y:S01]  /*8fb0*/  SHF.L.U32 R67, R73, 0x10, RZ ;  /* 0x0000001049437819 */ /* 0x000fe200000006ff */
[C---:B------:R-:W-:Y:S01]  /*8fc0*/  FMUL R18, R38.reuse, R22 ;  /* 0x0000001626127220 */ /* 0x040fe20000400000 */
[----:B------:R-:W-:Y:S01]  /*8fd0*/  F2FP.BF16.F32.PACK_AB R111, R19, R14 ;  /* 0x0000000e136f723e */ /* 0x000fe200000010ff */
[C---:B------:R-:W-:Y:S01]  /*8fe0*/  FFMA R17, R41.reuse, R58, R17 ;  /* 0x0000003a29117223 */ /* 0x040fe20000000011 */
[C---:B------:R-:W-:Y:S01]  /*8ff0*/  FMUL R23, R38.reuse, R23 ;  /* 0x0000001726177220 */ /* 0x040fe20000400000 */
        /* <DEDUP_REMOVED lines=12> */
[C---:B------:R-:W-:Y:S01]  /*90c0*/  FMUL R27, R38.reuse, R27 ;  /* 0x0000001b261b7220 */ /* 0x040fe20000400000 */
[C---:B------:R-:W-:Y:S01]  /*90d0*/  FMUL R24, R38.reuse, R28 ;  /* 0x0000001c26187220 */ /* 0x040fe20000400000 */
[C---:B------:R-:W-:Y:S01]  /*90e0*/  FMUL R25, R38.reuse, R29 ;  /* 0x0000001d26197220 */ /* 0x040fe20000400000 */
[C---:B------:R-:W-:Y:S01]  /*90f0*/  FFMA R22, R41.reuse, R63, R22 ;  /* 0x0000003f29167223 */ /* 0x040fe20000000016 */
[C---:B------:R-:W-:Y:S01]  /*9100*/  FMUL R26, R38.reuse, R30 ;  /* 0x0000001e261a7220 */ /* 0x040fe20000400000 */
[C---:B------:R-:W-:Y:S01]  /*9110*/  FFMA R27, R41.reuse, R64, R27 ;  /* 0x00000040291b7223 */ /* 0x040fe2000000001b */
[----:B------:R-:W-:Y:S01]  /*9120*/  FMUL R31, R38, R31 ;  /* 0x0000001f261f7220 */ /* 0x000fe20000400000 */
[C---:B------:R-:W-:Y:S01]  /*9130*/  FFMA R24, R41.reuse, R65, R24 ;  /* 0x0000004129187223 */ /* 0x040fe20000000018 */
[----:B------:R-:W-:Y:S01]  /*9140*/  LOP3.LUT R70, R74, 0xffff0000, RZ, 0xc0, !PT ;  /* 0xffff00004a467812 */ /* 0x000fe200078ec0ff */
[C---:B------:R-:W-:Y:S01]  /*9150*/  FMUL R28, R38.reuse, R32 ;  /* 0x00000020261c7220 */ /* 0x040fe20000400000 */
[----:B------:R-:W-:Y:S01]  /*9160*/  FFMA R25, R41, R66, R25 ;  /* 0x0000004229197223 */ /* 0x000fe20000000019 */
[----:B------:R-:W-:Y:S01]  /*9170*/  SHF.L.U32 R71, R75, 0x10, RZ ;  /* 0x000000104b477819 */ /* 0x000fe200000006ff */
[C---:B------:R-:W-:Y:S01]  /*9180*/  FMUL R29, R38.reuse, R33 ;  /* 0x00000021261d7220 */ /* 0x040fe20000400000 */
[----:B------:R-:W-:Y:S01]  /*9190*/  FFMA R26, R41, R67, R26 ;  /* 0x00000043291a7223 */ /* 0x000fe2000000001a */
[----:B------:R-:W-:Y:S01]  /*91a0*/  LOP3.LUT R72, R75, 0xffff0000, RZ, 0xc0, !PT ;  /* 0xffff00004b487812 */ /* 0x000fe200078ec0ff */
        /* <DEDUP_REMOVED lines=24> */
[----:B------:R-:W-:Y:S02]  /*9330*/  UIADD3 UR9, UPT, UPT, UR49, 0xc0, URZ ;  /* 0x000000c031097890 */ /* 0x000fe4000fffe0ff */
[----:B------:R-:W-:Y:S01]  /*9340*/  UIADD3 UR8, UPT, UPT, UR44, 0x6400, URZ ;  /* 0x000064002c087890 */ /* 0x000fe2000fffe0ff */
[----:B------:R-:W-:Y:S01]  /*9350*/  UMOV UR10, UR50 ;  /* 0x00000032000a7c82 */ /* 0x000fe20008000000 */
[----:B------:R-:W-:Y:S01]  /*9360*/  UMOV UR11, UR36 ;  /* 0x00000024000b7c82 */ /* 0x000fe20008000000 */
[----:B--2---:R-:W-:Y:S04]  /*9370*/  UIADD3 UR4, UP0, UPT, UR6, 0x680, URZ ;  /* 0x0000068006047890 */ /* 0x004fe8000ff1e0ff */
[----:B------:R-:W-:Y:S09]  /*9380*/  UIADD3.X UR5, UPT, UPT, URZ, UR7, URZ, UP0, !UPT ;  /* 0x00000007ff057290 */ /* 0x000ff200087fe4ff */
[----:B------:R2:W-:Y:S01]  /*9390*/  UTMASTG.3D [UR8], [UR4] ;  /* 0x00000008040073b5 */ /* 0x0005e20008010000 */
[----:B------:R0:W-:Y:S01]  /*93a0*/  UTMACMDFLUSH ;  /* 0x00000000000079b7 */ /* 0x0001e20000000000 */
[----:B--2---:R-:W-:Y:S04]  /*93b0*/  DEPBAR.LE SB0, 0x1 ;  /* 0x000080400000791a */ /* 0x004fe80000000000 */
.L_x_131:
[----:B------:R-:W-:Y:S05]  /*93c0*/  BSYNC.RECONVERGENT B0 ;  /* 0x0000000000007941 */ /* 0x000fea0003800200 */
.L_x_130:
[----:B------:R-:W-:Y:S01]  /*93d0*/  BAR.SYNC.DEFER_BLOCKING 0x1, 0x80 ;  /* 0x0042000000007b1d */ /* 0x000fe20000010000 */
[----:B------:R-:W-:Y:S01]  /*93e0*/  UISETP.NE.AND UP0, UPT, UR47, -0x4, UPT ;  /* 0xfffffffc2f00788c */ /* 0x000fe2000bf05270 */
[----:B------:R-:W-:Y:S08]  /*93f0*/  IADD3 R0, PT, PT, R36, 0x1, RZ ;  /* 0x0000000124007810 */ /* 0x000ff00007ffe0ff */
[----:B------:R-:W-:Y:S05]  /*9400*/  BRA.U !UP0, `(.L_x_132) ;  /* 0x0000000108247547 */ /* 0x000fea000b800000 */
[----:B------:R-:W-:Y:S01]  /*9410*/  ISETP.NE.AND P0, PT, R95, RZ, PT ;  /* 0x000000ff5f00720c */ /* 0x000fe20003f05270 */
[----:B------:R-:W-:Y:S01]  /*9420*/  IMAD.U32 R2, RZ, RZ, UR46 ;  /* 0x0000002eff027e24 */ /* 0x000fe2000f8e00ff */
[----:B------:R-:W-:Y:S04]  /*9430*/  UIADD3 UR4, UPT, UPT, UR46, 0x1, URZ ;  /* 0x000000012e047890 */ /* 0x000fe8000fffe0ff */
[----:B------:R-:W-:Y:S04]  /*9440*/  UISETP.NE.AND UP0, UPT, UR4, 0x4, UPT ;  /* 0x000000040400788c */ /* 0x000fe8000bf05270 */
[----:B------:R-:W-:Y:S03]  /*9450*/  USEL UR46, UR4, URZ, UP0 ;  /* 0x000000ff042e7287 */ /* 0x000fe60008000000 */
[----:B------:R-:W-:Y:S05]  /*9460*/  @P0 LEA R2, R2, UR44, 0x3 ;  /* 0x0000002c02020c11 */ /* 0x000fea000f8e18ff */
[----:B------:R-:W-:Y:S05]  /*9470*/  @P0 VIADD R2, R2, 0x60 ;  /* 0x0000006002020836 */ /* 0x000fea0000000000 */
[----:B------:R-:W-:Y:S04]  /*9480*/  @P0 PRMT R2, R101, 0x654, R2 ;  /* 0x0000065465020816 */ /* 0x000fe80000000002 */
[----:B------:R2:W-:Y:S03]  /*9490*/  @P0 SYNCS.ARRIVE.TRANS64.RED.A1T0 RZ, [R2+URZ], RZ ;  /* 0x000000ff02ff09a7 */ /* 0x0005e600081004ff */
.L_x_132:
[----:B------:R-:W-:Y:S01]  /*94a0*/  R2UR UR5, R83 ;  /* 0x00000000530572ca */ /* 0x000fe200000e0000 */
[----:B------:R-:W-:Y:S01]  /*94b0*/  UISETP.NE.AND UP0, UPT, UR61, URZ, UPT ;  /* 0x000000ff3d00728c */ /* 0x000fe2000bf05270 */
[----:B------:R-:W-:Y:S01]  /*94c0*/  R2UR UR4, R84 ;  /* 0x00000000540472ca */ /* 0x000fe200000e0000 */
[----:B------:R-:W-:Y:S01]  /*94d0*/  UIADD3 UR47, UPT, UPT, UR47, 0x4, URZ ;  /* 0x000000042f2f7890 */ /* 0x000fe2000fffe0ff */
[----:B------:R-:W-:Y:S01]  /*94e0*/  ISETP.NE.AND P0, PT, R88, 0x2, PT ;  /* 0x000000025800780c */ /* 0x000fe20003f05270 */
[----:B------:R-:W-:Y:S01]  /*94f0*/  UMOV UR36, UR60 ;  /* 0x0000003c00247c82 */ /* 0x000fe20008000000 */
[----:B------:R-:W-:Y:S02]  /*9500*/  ISETP.NE.AND P1, PT, R0, 0x4, PT ;  /* 0x000000040000780c */ /* 0x000fe40003f25270 */
[----:B--2---:R-:W-:Y:S02]  /*9510*/  SEL R2, RZ, 0x1, P0 ;  /* 0x00000001ff027807 */ /* 0x004fe40000000000 */
[----:B------:R-:W-:Y:S02]  /*9520*/  SEL R3, RZ, 0x1, P1 ;  /* 0x00000001ff037807 */ /* 0x000fe40000800000 */
[----:B------:R-:W-:Y:S01]  /*9530*/  LOP3.LUT R89, R89, R2, RZ, 0x3c, !PT ;  /* 0x0000000259597212 */ /* 0x000fe200078e3cff */
[----:B------:R-:W-:Y:S01]  /*9540*/  UIADD3 UR20, UPT, UPT, UR37, UR5, URZ ;  /* 0x0000000525147290 */ /* 0x000fe2000fffe0ff */
[----:B------:R-:W-:Y:S01]  /*9550*/  LOP3.LUT R90, R90, R3, RZ, 0x3c, !PT ;  /* 0x000000035a5a7212 */ /* 0x000fe200078e3cff */
[----:B------:R-:W-:Y:S01]  /*9560*/  UIADD3 UR16, UPT, UPT, UR38, UR4, URZ ;  /* 0x0000000426107290 */ /* 0x000fe2000fffe0ff */
[----:B------:R-:W-:Y:S02]  /*9570*/  SEL R88, R88, RZ, P0 ;  /* 0x000000ff58587207 */ /* 0x000fe40000000000 */
[----:B------:R-:W-:Y:S01]  /*9580*/  SEL R36, R0, RZ, P1 ;  /* 0x000000ff00247207 */ /* 0x000fe20000800000 */
[----:B------:R-:W-:Y:S08]  /*9590*/  BRA.U UP0, `(.L_x_133) ;  /* 0xffffffbd009c7547 */ /* 0x000ff0000b83ffff */
[----:B------:R-:W-:-:S13]  /*95a0*/  R2UR UR4, R85 ;  /* 0x00000000550472ca */ /* 0x000fda00000e0000 */
[----:B------:R-:W-:-:S09]  /*95b0*/  UISETP.NE.AND UP0, UPT, UR4, URZ, UPT ;  /* 0x000000ff0400728c */ /* 0x000fd2000bf05270 */
[----:B------:R-:W-:Y:S05]  /*95c0*/  BRA.U !UP0, `(.L_x_134) ;  /* 0x0000000108487547 */ /* 0x000fea000b800000 */
[----:B------:R-:W2:Y:S02]  /*95d0*/  LDCU.64 UR4, c[0x0][0x890] ;  /* 0x00011200ff0477ac */ /* 0x000ea40008000a00 */
[----:B--2---:R-:W-:-:S04]  /*95e0*/  UISETP.NE.U32.AND UP0, UPT, UR4, URZ, UPT ;  /* 0x000000ff0400728c */ /* 0x004fc8000bf05070 */
[----:B------:R-:W-:-:S09]  /*95f0*/  UISETP.NE.AND.EX UP0, UPT, UR5, URZ, UPT, UP0 ;  /* 0x000000ff0500728c */ /* 0x000fd2000bf05300 */
[----:B------:R-:W-:Y:S05]  /*9600*/  BRA.U UP0, `(.L_x_135) ;  /* 0x00000001000c7547 */ /* 0x000fea000b800000 */
[----:B------:R-:W-:-:S13]  /*9610*/  FSETP.NEU.AND P0, PT, R41, RZ, PT ;  /* 0x000000ff2900720b */ /* 0x000fda0003f0d000 */
[----:B------:R-:W-:Y:S05]  /*9620*/  @!P0 EXIT ;  /* 0x000000000000894d */ /* 0x000fea0003800000 */
[----:B------:R-:W-:Y:S05]  /*9630*/  BRA `(.L_x_134) ;  /* 0x00000000002c7947 */ /* 0x000fea0003800000 */
.L_x_135:
[----:B------:R-:W-:Y:S01]  /*9640*/  ISETP.NE.AND P0, PT, R87, RZ, PT ;  /* 0x000000ff5700720c */ /* 0x000fe20003f05270 */
[----:B------:R-:W-:-:S12]  /*9650*/  BSSY.RECONVERGENT B0, `(.L_x_134) ;  /* 0x0000009000007945 */ /* 0x000fd80003800200 */
[----:B------:R-:W-:Y:S05]  /*9660*/  @P0 BRA `(.L_x_136) ;  /* 0x0000000000140947 */ /* 0x000fea0003800000 */
[----:B------:R-:W2:Y:S02]  /*9670*/  LDCU.64 UR4, c[0x0][0x888] ;  /* 0x00011100ff0477ac */ /* 0x000ea40008000a00 */
[----:B--2---:R-:W-:-:S04]  /*9680*/  ISETP.NE.U32.AND P0, PT, RZ, UR4, PT ;  /* 0x00000004ff007c0c */ /* 0x004fc8000bf05070 */
[----:B------:R-:W-:-:S13]  /*9690*/  ISETP.NE.AND.EX P0, PT, RZ, UR5, PT, P0 ;  /* 0x00000005ff007c0c */ /* 0x000fda000bf05300 */
[----:B------:R-:W-:Y:S05]  /*96a0*/  @!P0 EXIT ;  /* 0x000000000000894d */ /* 0x000fea0003800000 */
[----:B------:R-:W-:Y:S05]  /*96b0*/  BRA `(.L_x_137) ;  /* 0x0000000000087947 */ /* 0x000fea0003800000 */
.L_x_136:
[----:B------:R-:W-:-:S13]  /*96c0*/  FSETP.NEU.AND P0, PT, R41, RZ, PT ;  /* 0x000000ff2900720b */ /* 0x000fda0003f0d000 */
[----:B------:R-:W-:Y:S05]  /*96d0*/  @!P0 EXIT ;  /* 0x000000000000894d */ /* 0x000fea0003800000 */
.L_x_137:
[----:B------:R-:W-:Y:S05]  /*96e0*/  BSYNC.RECONVERGENT B0 ;  /* 0x0000000000007941 */ /* 0x000fea0003800200 */
.L_x_134:
[----:B------:R-:W2:Y:S01]  /*96f0*/  S2UR UR5, SR_CgaCtaId ;  /* 0x00000000000579c3 */ /* 0x000ea20000008800 */
[----:B------:R-:W-:Y:S01]  /*9700*/  ULEA UR4, UR46, UR44, 0x3 ;  /* 0x0000002c2e047291 */ /* 0x000fe2000f8e18ff */
[----:B------:R-:W-:-:S04]  /*9710*/  DEPBAR.LE SB0, 0x0 ;  /* 0x000080000000791a */ /* 0x000fc80000000000 */
[----:B------:R-:W-:-:S04]  /*9720*/  UIADD3 UR4, UPT, UPT, UR4, 0x60, URZ ;  /* 0x0000006004047890 */ /* 0x000fc8000fffe0ff */
[----:B--2---:R-:W-:-:S09]  /*9730*/  UPRMT UR4, UR5, 0x654, UR4 ;  /* 0x0000065405047896 */ /* 0x004fd20008000004 */
[----:B------:R-:W-:Y:S01]  /*9740*/  SYNCS.ARRIVE.TRANS64.RED.A1T0 RZ, [UR4], RZ ;  /* 0x000000ffffff79a7 */ /* 0x000fe20008100404 */
[----:B------:R-:W-:Y:S05]  /*9750*/  EXIT ;  /* 0x000000000000794d */ /* 0x000fea0003800000 */
.L_x_24:
[----:B--2---:R2:W3:Y:S02]  /*9760*/  SYNCS.PHASECHK.TRANS64.TRYWAIT P0, [R0+URZ+0x100], R3 ;  /* 0x00010003000075a7 */ /* 0x0044e400080011ff */
[----:B---3--:R-:W-:Y:S05]  /*9770*/  @!P0 NANOSLEEP.SYNCS 0x989680 ;  /* 0x009896800000895d */ /* 0x008fea0003900000 */
[----:B------:R-:W3:Y:S02]  /*9780*/  @!P0 SYNCS.PHASECHK.TRANS64 P0, [R0+URZ+0x100], R3 ;  /* 0x00010003000085a7 */ /* 0x000ee400080010ff */
[----:B---3--:R-:W-:Y:S05]  /*9790*/  @!P0 BRA `(.L_x_24) ;  /* 0xfffffffc00f08947 */ /* 0x008fea000383ffff */
[----:B------:R-:W-:Y:S05]  /*97a0*/  BRA `(.L_x_138) ;  /* 0xffffff8000a87947 */ /* 0x000fea000383ffff */
.L_x_27:
[----:B--2---:R-:W-:-:S07]  /*97b0*/  MOV R0, UR33 ;  /* 0x0000002100007c02 */ /* 0x004fce0008000f00 */
.L_x_139:
[----:B--2---:R2:W3:Y:S02]  /*97c0*/  SYNCS.PHASECHK.TRANS64.TRYWAIT P0, [R0+URZ+0x20], R3 ;  /* 0x00002003000075a7 */ /* 0x0044e400080011ff */
[----:B---3--:R-:W-:Y:S05]  /*97d0*/  @!P0 NANOSLEEP.SYNCS 0x989680 ;  /* 0x009896800000895d */ /* 0x008fea0003900000 */
[----:B------:R-:W3:Y:S02]  /*97e0*/  @!P0 SYNCS.PHASECHK.TRANS64 P0, [R0+URZ+0x20], R3 ;  /* 0x00002003000085a7 */ /* 0x000ee400080010ff */
[----:B---3--:R-:W-:Y:S05]  /*97f0*/  @!P0 BRA `(.L_x_139) ;  /* 0xfffffffc00f08947 */ /* 0x008fea000383ffff */
[----:B------:R-:W-:Y:S05]  /*9800*/  BRA `(.L_x_26) ;  /* 0xffffff8000e87947 */ /* 0x000fea000383ffff */
.L_x_34:
[----:B-1----:R-:W-:-:S07]  /*9810*/  MOV R0, UR17 ;  /* 0x0000001100007c02 */ /* 0x002fce0008000f00 */
.L_x_140:
[----:B-1----:R1:W2:Y:S02]  /*9820*/  SYNCS.PHASECHK.TRANS64.TRYWAIT P0, [R0+URZ+0x20], R3 ;  /* 0x00002003000075a7 */ /* 0x0022a400080011ff */
[----:B--2---:R-:W-:Y:S05]  /*9830*/  @!P0 NANOSLEEP.SYNCS 0x989680 ;  /* 0x009896800000895d */ /* 0x004fea0003900000 */
[----:B------:R-:W2:Y:S02]  /*9840*/  @!P0 SYNCS.PHASECHK.TRANS64 P0, [R0+URZ+0x20], R3 ;  /* 0x00002003000085a7 */ /* 0x000ea400080010ff */
[----:B--2---:R-:W-:Y:S05]  /*9850*/  @!P0 BRA `(.L_x_140) ;  /* 0xfffffffc00f08947 */ /* 0x004fea000383ffff */
[----:B------:R-:W-:Y:S05]  /*9860*/  BRA `(.L_x_33) ;  /* 0xffffff8400a87947 */ /* 0x000fea000383ffff */
.L_x_39:
[----:B-1----:R1:W2:Y:S02]  /*9870*/  SYNCS.PHASECHK.TRANS64.TRYWAIT P0, [R3+URZ+0x90], R0 ;  /* 0x00009000030075a7 */ /* 0x0022a400080011ff */
[----:B--2---:R-:W-:Y:S05]  /*9880*/  @!P0 NANOSLEEP.SYNCS 0x989680 ;  /* 0x009896800000895d */ /* 0x004fea0003900000 */
[----:B------:R-:W2:Y:S02]  /*9890*/  @!P0 SYNCS.PHASECHK.TRANS64 P0, [R3+URZ+0x90], R0 ;  /* 0x00009000030085a7 */ /* 0x000ea400080010ff */
[----:B--2---:R-:W-:Y:S05]  /*98a0*/  @!P0 BRA `(.L_x_39) ;  /* 0xfffffffc00f08947 */ /* 0x004fea000383ffff */
[----:B------:R-:W-:Y:S05]  /*98b0*/  BRA `(.L_x_141) ;  /* 0xffffff8800487947 */ /* 0x000fea000383ffff */
.L_x_43:
[----:B-1----:R-:W-:-:S07]  /*98c0*/  MOV R0, UR4 ;  /* 0x0000000400007c02 */ /* 0x002fce0008000f00 */
.L_x_142:
[----:B-1----:R1:W2:Y:S02]  /*98d0*/  SYNCS.PHASECHK.TRANS64.TRYWAIT P0, [R0+URZ], R3 ;  /* 0x00000003000075a7 */ /* 0x0022a400080011ff */
[----:B--2---:R-:W-:Y:S05]  /*98e0*/  @!P0 NANOSLEEP.SYNCS 0x989680 ;  /* 0x009896800000895d */ /* 0x004fea0003900000 */
[----:B------:R-:W2:Y:S02]  /*98f0*/  @!P0 SYNCS.PHASECHK.TRANS64 P0, [R0+URZ], R3 ;  /* 0x00000003000085a7 */ /* 0x000ea400080010ff */
[----:B--2---:R-:W-:Y:S05]  /*9900*/  @!P0 BRA `(.L_x_142) ;  /* 0xfffffffc00f08947 */ /* 0x004fea000383ffff */
[----:B------:R-:W-:Y:S05]  /*9910*/  BRA `(.L_x_143) ;  /* 0xffffff8c00f47947 */ /* 0x000fea000383ffff */
.L_x_44:
[----:B------:R-:W-:-:S07]  /*9920*/  MOV R0, UR5 ;  /* 0x0000000500007c02 */ /* 0x000fce0008000f00 */
.L_x_144:
[----:B-1----:R1:W2:Y:S02]  /*9930*/  SYNCS.PHASECHK.TRANS64.TRYWAIT P0, [R0+URZ], R3 ;  /* 0x00000003000075a7 */ /* 0x0022a400080011ff */
[----:B--2---:R-:W-:Y:S05]  /*9940*/  @!P0 NANOSLEEP.SYNCS 0x989680 ;  /* 0x009896800000895d */ /* 0x004fea0003900000 */
[----:B------:R-:W2:Y:S02]  /*9950*/  @!P0 SYNCS.PHASECHK.TRANS64 P0, [R0+URZ], R3 ;  /* 0x00000003000085a7 */ /* 0x000ea400080010ff */
[----:B--2---:R-:W-:Y:S05]  /*9960*/  @!P0 BRA `(.L_x_144) ;  /* 0xfffffffc00f08947 */ /* 0x004fea000383ffff */
[----:B------:R-:W-:Y:S05]  /*9970*/  BRA `(.L_x_145) ;  /* 0xffffff9000007947 */ /* 0x000fea000383ffff */
.L_x_45:
[----:B------:R-:W-:-:S07]  /*9980*/  MOV R0, UR5 ;  /* 0x0000000500007c02 */ /* 0x000fce0008000f00 */
.L_x_146:
[----:B-1----:R1:W2:Y:S02]  /*9990*/  SYNCS.PHASECHK.TRANS64.TRYWAIT P0, [R0+URZ], R3 ;  /* 0x00000003000075a7 */ /* 0x0022a400080011ff */
[----:B--2---:R-:W-:Y:S05]  /*99a0*/  @!P0 NANOSLEEP.SYNCS 0x989680 ;  /* 0x009896800000895d */ /* 0x004fea0003900000 */
[----:B------:R-:W2:Y:S02]  /*99b0*/  @!P0 SYNCS.PHASECHK.TRANS64 P0, [R0+URZ], R3 ;  /* 0x00000003000085a7 */ /* 0x000ea400080010ff */
[----:B--2---:R-:W-:Y:S05]  /*99c0*/  @!P0 BRA `(.L_x_146) ;  /* 0xfffffffc00f08947 */ /* 0x004fea000383ffff */
[----:B------:R-:W-:Y:S05]  /*99d0*/  BRA `(.L_x_147) ;  /* 0xffffff90000c7947 */ /* 0x000fea000383ffff */
.L_x_48:
[----:B-1----:R1:W2:Y:S02]  /*99e0*/  SYNCS.PHASECHK.TRANS64.TRYWAIT P0, [R2+URZ+0xf0], R5 ;  /* 0x0000f005020075a7 */ /* 0x0022a400080011ff */
[----:B--2---:R-:W-:Y:S05]  /*99f0*/  @!P0 NANOSLEEP.SYNCS 0x989680 ;  /* 0x009896800000895d */ /* 0x004fea0003900000 */
[----:B------:R-:W2:Y:S02]  /*9a00*/  @!P0 SYNCS.PHASECHK.TRANS64 P0, [R2+URZ+0xf0], R5 ;  /* 0x0000f005020085a7 */ /* 0x000ea400080010ff */
[----:B--2---:R-:W-:Y:S05]  /*9a10*/  @!P0 BRA `(.L_x_48) ;  /* 0xfffffffc00f08947 */ /* 0x004fea000383ffff */
[----:B------:R-:W-:Y:S05]  /*9a20*/  BRA `(.L_x_148) ;  /* 0xffffff9000707947 */ /* 0x000fea000383ffff */
.L_x_49:
[----:B------:R-:W-:-:S07]  /*9a30*/  MOV R2, UR4 ;  /* 0x0000000400027c02 */ /* 0x000fce0008000f00 */
.L_x_149:
[----:B-1----:R1:W2:Y:S02]  /*9a40*/  SYNCS.PHASECHK.TRANS64.TRYWAIT P0, [R2+URZ+0xa0], R5 ;  /* 0x0000a005020075a7 */ /* 0x0022a400080011ff */
[----:B--2---:R-:W-:Y:S05]  /*9a50*/  @!P0 NANOSLEEP.SYNCS 0x989680 ;  /* 0x009896800000895d */ /* 0x004fea0003900000 */
[----:B------:R-:W2:Y:S02]  /*9a60*/  @!P0 SYNCS.PHASECHK.TRANS64 P0, [R2+URZ+0xa0], R5 ;  /* 0x0000a005020085a7 */ /* 0x000ea400080010ff */
[----:B--2---:R-:W-:Y:S05]  /*9a70*/  @!P0 BRA `(.L_x_149) ;  /* 0xfffffffc00f08947 */ /* 0x004fea000383ffff */
[----:B------:R-:W-:Y:S05]  /*9a80*/  BRA `(.L_x_150) ;  /* 0xffffff9000807947 */ /* 0x000fea000383ffff */
.L_x_50:
[----:B-1----:R1:W2:Y:S02]  /*9a90*/  SYNCS.PHASECHK.TRANS64.TRYWAIT P1, [R2+URZ+0x90], R5 ;  /* 0x00009005020075a7 */ /* 0x0022a400080211ff */
[----:B--2---:R-:W-:Y:S05]  /*9aa0*/  @!P1 NANOSLEEP.SYNCS 0x989680 ;  /* 0x009896800000995d */ /* 0x004fea0003900000 */
[----:B------:R-:W2:Y:S02]  /*9ab0*/  @!P1 SYNCS.PHASECHK.TRANS64 P1, [R2+URZ+0x90], R5 ;  /* 0x00009005020095a7 */ /* 0x000ea400080210ff */
[----:B--2---:R-:W-:Y:S05]  /*9ac0*/  @!P1 BRA `(.L_x_50) ;  /* 0xfffffffc00f09947 */ /* 0x004fea000383ffff */
[----:B------:R-:W-:Y:S05]  /*9ad0*/  BRA `(.L_x_151) ;  /* 0xffffff9000b07947 */ /* 0x000fea000383ffff */
.L_x_53:
[----:B------:R-:W-:-:S07]  /*9ae0*/  MOV R0, UR4 ;  /* 0x0000000400007c02 */ /* 0x000fce0008000f00 */
.L_x_152:
[----:B-1----:R1:W2:Y:S02]  /*9af0*/  SYNCS.PHASECHK.TRANS64.TRYWAIT P0, [R0+URZ+0xa0], R3 ;  /* 0x0000a003000075a7 */ /* 0x0022a400080011ff */
[----:B--2---:R-:W-:Y:S05]  /*9b00*/  @!P0 NANOSLEEP.SYNCS 0x989680 ;  /* 0x009896800000895d */ /* 0x004fea0003900000 */
[----:B------:R-:W2:Y:S02]  /*9b10*/  @!P0 SYNCS.PHASECHK.TRANS64 P0, [R0+URZ+0xa0], R3 ;  /* 0x0000a003000085a7 */ /* 0x000ea400080010ff */
[----:B--2---:R-:W-:Y:S05]  /*9b20*/  @!P0 BRA `(.L_x_152) ;  /* 0xfffffffc00f08947 */ /* 0x004fea000383ffff */
[----:B------:R-:W-:Y:S05]  /*9b30*/  BRA `(.L_x_52) ;  /* 0xffffff9400047947 */ /* 0x000fea000383ffff */
.L_x_60:
[----:B-1----:R1:W2:Y:S02]  /*9b40*/  SYNCS.PHASECHK.TRANS64.TRYWAIT P1, [R0+URZ+0x90], R5 ;  /* 0x00009005000075a7 */ /* 0x0022a400080211ff */
[----:B--2---:R-:W-:Y:S05]  /*9b50*/  @!P1 NANOSLEEP.SYNCS 0x989680 ;  /* 0x009896800000995d */ /* 0x004fea0003900000 */
[----:B------:R-:W2:Y:S02]  /*9b60*/  @!P1 SYNCS.PHASECHK.TRANS64 P1, [R0+URZ+0x90], R5 ;  /* 0x00009005000095a7 */ /* 0x000ea400080210ff */
[----:B--2---:R-:W-:Y:S05]  /*9b70*/  @!P1 BRA `(.L_x_60) ;  /* 0xfffffffc00f09947 */ /* 0x004fea000383ffff */
[----:B------:R-:W-:Y:S05]  /*9b80*/  BRA `(.L_x_153) ;  /* 0xffffff98007c7947 */ /* 0x000fea000383ffff */
.L_x_61:
[----:B------:R-:W-:-:S07]  /*9b90*/  MOV R3, UR31 ;  /* 0x0000001f00037c02 */ /* 0x000fce0008000f00 */
.L_x_154:
[----:B-1----:R1:W2:Y:S02]  /*9ba0*/  SYNCS.PHASECHK.TRANS64.TRYWAIT P0, [R3+URZ+0xd0], R0 ;  /* 0x0000d000030075a7 */ /* 0x0022a400080011ff */
[----:B--2---:R-:W-:Y:S05]  /*9bb0*/  @!P0 NANOSLEEP.SYNCS 0x989680 ;  /* 0x009896800000895d */ /* 0x004fea0003900000 */
[----:B------:R-:W2:Y:S02]  /*9bc0*/  @!P0 SYNCS.PHASECHK.TRANS64 P0, [R3+URZ+0xd0], R0 ;  /* 0x0000d000030085a7 */ /* 0x000ea400080010ff */
[----:B--2---:R-:W-:Y:S05]  /*9bd0*/  @!P0 BRA `(.L_x_154) ;  /* 0xfffffffc00f08947 */ /* 0x004fea000383ffff */
[----:B------:R-:W-:Y:S05]  /*9be0*/  BRA `(.L_x_155) ;  /* 0xffffff9800cc7947 */ /* 0x000fea000383ffff */
.L_x_64:
[----:B------:R-:W-:Y:S07]  /*9bf0*/  MOV R0, UR5 ;  /* 0x0000000500007c02 */ /* 0x000fee0008000f00 */
.L_x_156:
[----:B-1----:R1:W2:Y:S02]  /*9c00*/  SYNCS.PHASECHK.TRANS64.TRYWAIT P0, [R0+URZ], R3 ;  /* 0x00000003000075a7 */ /* 0x0022a400080011ff */
[----:B--2---:R-:W-:Y:S05]  /*9c10*/  @!P0 NANOSLEEP.SYNCS 0x989680 ;  /* 0x009896800000895d */ /* 0x004fea0003900000 */
[----:B------:R-:W2:Y:S02]  /*9c20*/  @!P0 SYNCS.PHASECHK.TRANS64 P0, [R0+URZ], R3 ;  /* 0x00000003000085a7 */ /* 0x000ea400080010ff */
[----:B--2---:R-:W-:Y:S05]  /*9c30*/  @!P0 BRA `(.L_x_156) ;  /* 0xfffffffc00f08947 */ /* 0x004fea000383ffff */
[----:B------:R-:W-:Y:S05]  /*9c40*/  BRA `(.L_x_63) ;  /* 0xffffff9800e87947 */ /* 0x000fea000383ffff */
.L_x_67:
[----:B------:R-:W-:-:S07]  /*9c50*/  MOV R0, UR4 ;  /* 0x0000000400007c02 */ /* 0x000fce0008000f00 */
.L_x_157:
[----:B--2---:R2:W4:Y:S02]  /*9c60*/  SYNCS.PHASECHK.TRANS64.TRYWAIT P0, [R0+URZ], R3 ;  /* 0x00000003000075a7 */ /* 0x00452400080011ff */
[----:B----4-:R-:W-:Y:S05]  /*9c70*/  @!P0 NANOSLEEP.SYNCS 0x989680 ;  /* 0x009896800000895d */ /* 0x010fea0003900000 */
[----:B------:R-:W4:Y:S02]  /*9c80*/  @!P0 SYNCS.PHASECHK.TRANS64 P0, [R0+URZ], R3 ;  /* 0x00000003000085a7 */ /* 0x000f2400080010ff */
[----:B----4-:R-:W-:Y:S05]  /*9c90*/  @!P0 BRA `(.L_x_157) ;  /* 0xfffffffc00f08947 */ /* 0x010fea000383ffff */
[----:B------:R-:W-:Y:S05]  /*9ca0*/  BRA `(.L_x_158) ;  /* 0xffffff9c00c47947 */ /* 0x000fea000383ffff */
.L_x_68:
[----:B------:R-:W-:-:S07]  /*9cb0*/  MOV R0, UR5 ;  /* 0x0000000500007c02 */ /* 0x000fce0008000f00 */
.L_x_159:
[----:B-1----:R1:W2:Y:S02]  /*9cc0*/  SYNCS.PHASECHK.TRANS64.TRYWAIT P0, [R0+URZ], R3 ;  /* 0x00000003000075a7 */ /* 0x0022a400080011ff */
[----:B--2---:R-:W-:Y:S05]  /*9cd0*/  @!P0 NANOSLEEP.SYNCS 0x989680 ;  /* 0x009896800000895d */ /* 0x004fea0003900000 */
[----:B------:R-:W2:Y:S02]  /*9ce0*/  @!P0 SYNCS.PHASECHK.TRANS64 P0, [R0+URZ], R3 ;  /* 0x00000003000085a7 */ /* 0x000ea400080010ff */
[----:B--2---:R-:W-:Y:S05]  /*9cf0*/  @!P0 BRA `(.L_x_159) ;  /* 0xfffffffc00f08947 */ /* 0x004fea000383ffff */
[----:B------:R-:W-:Y:S05]  /*9d00*/  BRA `(.L_x_160) ;  /* 0xffffff9c00d07947 */ /* 0x000fea000383ffff */
.L_x_69:
[----:B------:R-:W-:-:S07]  /*9d10*/  MOV R0, UR5 ;  /* 0x0000000500007c02 */ /* 0x000fce0008000f00 */
.L_x_161:
[----:B-1----:R1:W2:Y:S02]  /*9d20*/  SYNCS.PHASECHK.TRANS64.TRYWAIT P0, [R0+URZ], R3 ;  /* 0x00000003000075a7 */ /* 0x0022a400080011ff */
[----:B--2---:R-:W-:Y:S05]  /*9d30*/  @!P0 NANOSLEEP.SYNCS 0x989680 ;  /* 0x009896800000895d */ /* 0x004fea0003900000 */
[----:B------:R-:W2:Y:S02]  /*9d40*/  @!P0 SYNCS.PHASECHK.TRANS64 P0, [R0+URZ], R3 ;  /* 0x00000003000085a7 */ /* 0x000ea400080010ff */
[----:B--2---:R-:W-:Y:S05]  /*9d50*/  @!P0 BRA `(.L_x_161) ;  /* 0xfffffffc00f08947 */ /* 0x004fea000383ffff */
[----:B------:R-:W-:Y:S05]  /*9d60*/  BRA `(.L_x_162) ;  /* 0xffffff9c00dc7947 */ /* 0x000fea000383ffff */
.L_x_70:
[----:B------:R-:W-:-:S07]  /*9d70*/  MOV R0, UR4 ;  /* 0x0000000400007c02 */ /* 0x000fce0008000f00 */
.L_x_163:
[----:B-1----:R1:W2:Y:S02]  /*9d80*/  SYNCS.PHASECHK.TRANS64.TRYWAIT P0, [R0+URZ], R3 ;  /* 0x00000003000075a7 */ /* 0x0022a400080011ff */
[----:B--2---:R-:W-:Y:S05]  /*9d90*/  @!P0 NANOSLEEP.SYNCS 0x989680 ;  /* 0x009896800000895d */ /* 0x004fea0003900000 */
[----:B------:R-:W2:Y:S02]  /*9da0*/  @!P0 SYNCS.PHASECHK.TRANS64 P0, [R0+URZ], R3 ;  /* 0x00000003000085a7 */ /* 0x000ea400080010ff */
[----:B--2---:R-:W-:Y:S05]  /*9db0*/  @!P0 BRA `(.L_x_163) ;  /* 0xfffffffc00f08947 */ /* 0x004fea000383ffff */
[----:B------:R-:W-:Y:S05]  /*9dc0*/  BRA `(.L_x_164) ;  /* 0xffffff9c00e87947 */ /* 0x000fea000383ffff */
.L_x_75:
[----:B--2---:R2:W3:Y:S02]  /*9dd0*/  SYNCS.PHASECHK.TRANS64.TRYWAIT P0, [R12+URZ+0x90], R9 ;  /* 0x000090090c0075a7 */ /* 0x0044e400080011ff */
[----:B---3--:R-:W-:Y:S05]  /*9de0*/  @!P0 NANOSLEEP.SYNCS 0x989680 ;  /* 0x009896800000895d */ /* 0x008fea0003900000 */
[----:B------:R-:W3:Y:S02]  /*9df0*/  @!P0 SYNCS.PHASECHK.TRANS64 P0, [R12+URZ+0x90], R9 ;  /* 0x000090090c0085a7 */ /* 0x000ee400080010ff */
[----:B---3--:R-:W-:Y:S05]  /*9e00*/  @!P0 BRA `(.L_x_75) ;  /* 0xfffffffc00f08947 */ /* 0x008fea000383ffff */
[----:B------:R-:W-:Y:S05]  /*9e10*/  BRA `(.L_x_165) ;  /* 0xffffffa400187947 */ /* 0x000fea000383ffff */
.L_x_78:
[----:B------:R-:W-:Y:S07]  /*9e20*/  MOV R0, UR21 ;  /* 0x0000001500007c02 */ /* 0x000fee0008000f00 */
.L_x_166:
[----:B--2---:R2:W3:Y:S02]  /*9e30*/  SYNCS.PHASECHK.TRANS64.TRYWAIT P2, [R0+URZ+0x88], R11 ;  /* 0x0000880b000075a7 */ /* 0x0044e400080411ff */
[----:B---3--:R-:W-:Y:S05]  /*9e40*/  @!P2 NANOSLEEP.SYNCS 0x989680 ;  /* 0x009896800000a95d */ /* 0x008fea0003900000 */
[----:B------:R-:W3:Y:S02]  /*9e50*/  @!P2 SYNCS.PHASECHK.TRANS64 P2, [R0+URZ+0x88], R11 ;  /* 0x0000880b0000a5a7 */ /* 0x000ee400080410ff */
[----:B---3--:R-:W-:Y:S05]  /*9e60*/  @!P2 BRA `(.L_x_166) ;  /* 0xfffffffc00f0a947 */ /* 0x008fea000383ffff */
[----:B------:R-:W-:Y:S05]  /*9e70*/  BRA `(.L_x_77) ;  /* 0xffffffa800807947 */ /* 0x000fea000383ffff */
.L_x_81:
[----:B--2---:R-:W-:Y:S07]  /*9e80*/  MOV R0, UR21 ;  /* 0x0000001500007c02 */ /* 0x004fee0008000f00 */
.L_x_167:
[----:B--2---:R2:W3:Y:S02]  /*9e90*/  SYNCS.PHASECHK.TRANS64.TRYWAIT P0, [R0+URZ+0x60], R9 ;  /* 0x00006009000075a7 */ /* 0x0044e400080011ff */
[----:B---3--:R-:W-:Y:S05]  /*9ea0*/  @!P0 NANOSLEEP.SYNCS 0x989680 ;  /* 0x009896800000895d */ /* 0x008fea0003900000 */
[----:B------:R-:W3:Y:S02]  /*9eb0*/  @!P0 SYNCS.PHASECHK.TRANS64 P0, [R0+URZ+0x60], R9 ;  /* 0x00006009000085a7 */ /* 0x000ee400080010ff */
[----:B---3--:R-:W-:Y:S05]  /*9ec0*/  @!P0 BRA `(.L_x_167) ;  /* 0xfffffffc00f08947 */ /* 0x008fea000383ffff */
[----:B------:R-:W-:Y:S05]  /*9ed0*/  BRA `(.L_x_168) ;  /* 0xffffffa800dc7947 */ /* 0x000fea000383ffff */
.L_x_82:
[----:B------:R-:W-:Y:S07]  /*9ee0*/  MOV R0, UR21 ;  /* 0x0000001500007c02 */ /* 0x000fee0008000f00 */
.L_x_169:
[----:B--2---:R2:W3:Y:S02]  /*9ef0*/  SYNCS.PHASECHK.TRANS64.TRYWAIT P0, [R0+URZ+0x68], R9 ;  /* 0x00006809000075a7 */ /* 0x0044e400080011ff */
[----:B---3--:R-:W-:Y:S05]  /*9f00*/  @!P0 NANOSLEEP.SYNCS 0x989680 ;  /* 0x009896800000895d */ /* 0x008fea0003900000 */
[----:B------:R-:W3:Y:S02]  /*9f10*/  @!P0 SYNCS.PHASECHK.TRANS64 P0, [R0+URZ+0x68], R9 ;  /* 0x00006809000085a7 */ /* 0x000ee400080010ff */
[----:B---3--:R-:W-:Y:S05]  /*9f20*/  @!P0 BRA `(.L_x_169) ;  /* 0xfffffffc00f08947 */ /* 0x008fea000383ffff */
[----:B------:R-:W-:Y:S05]  /*9f30*/  BRA `(.L_x_170) ;  /* 0xffffffac00147947 */ /* 0x000fea000383ffff */
.L_x_83:
[----:B------:R-:W-:Y:S07]  /*9f40*/  MOV R0, UR21 ;  /* 0x0000001500007c02 */ /* 0x000fee0008000f00 */
.L_x_171:
[----:B--2---:R2:W3:Y:S02]  /*9f50*/  SYNCS.PHASECHK.TRANS64.TRYWAIT P0, [R0+URZ+0x70], R9 ;  /* 0x00007009000075a7 */ /* 0x0044e400080011ff */
[----:B---3--:R-:W-:Y:S05]  /*9f60*/  @!P0 NANOSLEEP.SYNCS 0x989680 ;  /* 0x009896800000895d */ /* 0x008fea0003900000 */
[----:B------:R-:W3:Y:S02]  /*9f70*/  @!P0 SYNCS.PHASECHK.TRANS64 P0, [R0+URZ+0x70], R9 ;  /* 0x00007009000085a7 */ /* 0x000ee400080010ff */
[----:B---3--:R-:W-:Y:S05]  /*9f80*/  @!P0 BRA `(.L_x_171) ;  /* 0xfffffffc00f08947 */ /* 0x008fea000383ffff */
[----:B------:R-:W-:Y:S05]  /*9f90*/  BRA `(.L_x_172) ;  /* 0xffffffac00587947 */ /* 0x000fea000383ffff */
.L_x_84:
[----:B------:R-:W-:Y:S07]  /*9fa0*/  MOV R0, UR21 ;  /* 0x0000001500007c02 */ /* 0x000fee0008000f00 */
.L_x_173:
[----:B--2---:R2:W3:Y:S02]  /*9fb0*/  SYNCS.PHASECHK.TRANS64.TRYWAIT P0, [R0+URZ+0x78], R9 ;  /* 0x00007809000075a7 */ /* 0x0044e400080011ff */
[----:B---3--:R-:W-:Y:S05]  /*9fc0*/  @!P0 NANOSLEEP.SYNCS 0x989680 ;  /* 0x009896800000895d */ /* 0x008fea0003900000 */
[----:B------:R-:W3:Y:S02]  /*9fd0*/  @!P0 SYNCS.PHASECHK.TRANS64 P0, [R0+URZ+0x78], R9 ;  /* 0x00007809000085a7 */ /* 0x000ee400080010ff */
[----:B---3--:R-:W-:Y:S05]  /*9fe0*/  @!P0 BRA `(.L_x_173) ;  /* 0xfffffffc00f08947 */ /* 0x008fea000383ffff */
[----:B------:R-:W-:Y:S05]  /*9ff0*/  BRA `(.L_x_174) ;  /* 0xffffffac00987947 */ /* 0x000fea000383ffff */
.L_x_86:
[----:B------:R-:W-:-:S07]  /*a000*/  MOV R0, UR21 ;  /* 0x0000001500007c02 */ /* 0x000fce0008000f00 */
.L_x_175:
[----:B---3--:R3:W4:Y:S02]  /*a010*/  SYNCS.PHASECHK.TRANS64.TRYWAIT P0, [R0+URZ+0x60], R3 ;  /* 0x00006003000075a7 */ /* 0x00872400080011ff */
[----:B----4-:R-:W-:Y:S05]  /*a020*/  @!P0 NANOSLEEP.SYNCS 0x989680 ;  /* 0x009896800000895d */ /* 0x010fea0003900000 */
[----:B------:R-:W4:Y:S02]  /*a030*/  @!P0 SYNCS.PHASECHK.TRANS64 P0, [R0+URZ+0x60], R3 ;  /* 0x00006003000085a7 */ /* 0x000f2400080010ff */
[----:B----4-:R-:W-:Y:S05]  /*a040*/  @!P0 BRA `(.L_x_175) ;  /* 0xfffffffc00f08947 */ /* 0x010fea000383ffff */
[----:B------:R-:W-:Y:S05]  /*a050*/  BRA `(.L_x_176) ;  /* 0xffffffb000107947 */ /* 0x000fea000383ffff */
.L_x_87:
[----:B---3--:R-:W-:-:S07]  /*a060*/  MOV R0, UR21 ;  /* 0x0000001500007c02 */ /* 0x008fce0008000f00 */
.L_x_177:
[----:B---3--:R3:W4:Y:S02]  /*a070*/  SYNCS.PHASECHK.TRANS64.TRYWAIT P0, [R0+URZ+0x68], R3 ;  /* 0x00006803000075a7 */ /* 0x00872400080011ff */
[----:B----4-:R-:W-:Y:S05]  /*a080*/  @!P0 NANOSLEEP.SYNCS 0x989680 ;  /* 0x009896800000895d */ /* 0x010fea0003900000 */
[----:B------:R-:W4:Y:S02]  /*a090*/  @!P0 SYNCS.PHASECHK.TRANS64 P0, [R0+URZ+0x68], R3 ;  /* 0x00006803000085a7 */ /* 0x000f2400080010ff */
[----:B----4-:R-:W-:Y:S05]  /*a0a0*/  @!P0 BRA `(.L_x_177) ;  /* 0xfffffffc00f08947 */ /* 0x010fea000383ffff */
[----:B------:R-:W-:Y:S05]  /*a0b0*/  BRA `(.L_x_178) ;  /* 0xffffffb000007947 */ /* 0x000fea000383ffff */
.L_x_88:
[----:B---3--:R-:W-:-:S07]  /*a0c0*/  MOV R0, UR21 ;  /* 0x0000001500007c02 */ /* 0x008fce0008000f00 */
.L_x_179:
[----:B---3--:R3:W4:Y:S02]  /*a0d0*/  SYNCS.PHASECHK.TRANS64.TRYWAIT P0, [R0+URZ+0x70], R3 ;  /* 0x00007003000075a7 */ /* 0x00872400080011ff */
[----:B----4-:R-:W-:Y:S05]  /*a0e0*/  @!P0 NANOSLEEP.SYNCS 0x989680 ;  /* 0x009896800000895d */ /* 0x010fea0003900000 */
[----:B------:R-:W4:Y:S02]  /*a0f0*/  @!P0 SYNCS.PHASECHK.TRANS64 P0, [R0+URZ+0x70], R3 ;  /* 0x00007003000085a7 */ /* 0x000f2400080010ff */
[----:B----4-:R-:W-:Y:S05]  /*a100*/  @!P0 BRA `(.L_x_179) ;  /* 0xfffffffc00f08947 */ /* 0x010fea000383ffff */
[----:B------:R-:W-:Y:S05]  /*a110*/  BRA `(.L_x_180) ;  /* 0xffffffac00f07947 */ /* 0x000fea000383ffff */
.L_x_90:
[----:B-1----:R1:W2:Y:S02]  /*a120*/  SYNCS.PHASECHK.TRANS64.TRYWAIT P0, [R3+URZ+0x90], R0 ;  /* 0x00009000030075a7 */ /* 0x0022a400080011ff */
[----:B--2---:R-:W-:Y:S05]  /*a130*/  @!P0 NANOSLEEP.SYNCS 0x989680 ;  /* 0x009896800000895d */ /* 0x004fea0003900000 */
[----:B------:R-:W2:Y:S02]  /*a140*/  @!P0 SYNCS.PHASECHK.TRANS64 P0, [R3+URZ+0x90], R0 ;  /* 0x00009000030085a7 */ /* 0x000ea400080010ff */
[----:B--2---:R-:W-:Y:S05]  /*a150*/  @!P0 BRA `(.L_x_90) ;  /* 0xfffffffc00f08947 */ /* 0x004fea000383ffff */
[----:B------:R-:W-:Y:S05]  /*a160*/  BRA `(.L_x_181) ;  /* 0xffffffb000bc7947 */ /* 0x000fea000383ffff */
.L_x_101:
[----:B-1----:R-:W-:Y:S04]  /*a170*/  MOV R0, UR44 ;  /* 0x0000002c00007c02 */ /* 0x002fe80008000f00 */
[----:B------:R1:W2:Y:S03]  /*a180*/  SYNCS.PHASECHK.TRANS64.TRYWAIT P1, [R0+URZ+0x40], R5 ;  /* 0x00004005000075a7 */ /* 0x0002a600080211ff */
[----:B--2---:R-:W-:Y:S05]  /*a190*/  @!P1 NANOSLEEP.SYNCS 0x989680 ;  /* 0x009896800000995d */ /* 0x004fea0003900000 */
[----:B------:R-:W2:Y:S02]  /*a1a0*/  @!P1 SYNCS.PHASECHK.TRANS64 P1, [R0+URZ+0x40], R5 ;  /* 0x00004005000095a7 */ /* 0x000ea400080210ff */
[----:B--2---:R-:W-:Y:S05]  /*a1b0*/  @!P1 BRA `(.L_x_101) ;  /* 0xfffffffc00ec9947 */ /* 0x004fea000383ffff */
[----:B------:R-:W-:Y:S05]  /*a1c0*/  BRA `(.L_x_100) ;  /* 0xffffffc000507947 */ /* 0x000fea000383ffff */
.L_x_103:
[----:B-1----:R1:W4:Y:S02]  /*a1d0*/  SYNCS.PHASECHK.TRANS64.TRYWAIT P0, [R98+URZ+0xb0], R3 ;  /* 0x0000b003620075a7 */ /* 0x00232400080011ff */
[----:B----4-:R-:W-:Y:S05]  /*a1e0*/  @!P0 NANOSLEEP.SYNCS 0x989680 ;  /* 0x009896800000895d */ /* 0x010fea0003900000 */
[----:B------:R-:W4:Y:S02]  /*a1f0*/  @!P0 SYNCS.PHASECHK.TRANS64 P0, [R98+URZ+0xb0], R3 ;  /* 0x0000b003620085a7 */ /* 0x000f2400080010ff */
[----:B----4-:R-:W-:Y:S05]  /*a200*/  @!P0 BRA `(.L_x_103) ;  /* 0xfffffffc00f08947 */ /* 0x010fea000383ffff */
[----:B------:R-:W-:Y:S05]  /*a210*/  BRA `(.L_x_102) ;  /* 0xffffffc0007c7947 */ /* 0x000fea000383ffff */
.L_x_112:
[----:B--2---:R2:W3:Y:S02]  /*a220*/  SYNCS.PHASECHK.TRANS64.TRYWAIT P0, [R3+URZ+0x40], R0 ;  /* 0x00004000030075a7 */ /* 0x0044e400080011ff */
[----:B---3--:R-:W-:Y:S05]  /*a230*/  @!P0 NANOSLEEP.SYNCS 0x989680 ;  /* 0x009896800000895d */ /* 0x008fea0003900000 */
[----:B------:R-:W3:Y:S02]  /*a240*/  @!P0 SYNCS.PHASECHK.TRANS64 P0, [R3+URZ+0x40], R0 ;  /* 0x00004000030085a7 */ /* 0x000ee400080010ff */
[----:B---3--:R-:W-:Y:S05]  /*a250*/  @!P0 BRA `(.L_x_112) ;  /* 0xfffffffc00f08947 */ /* 0x008fea000383ffff */
[----:B------:R-:W-:Y:S05]  /*a260*/  BRA `(.L_x_111) ;  /* 0xffffffcc00607947 */ /* 0x000fea000383ffff */
.L_x_120:
[----:B-1----:R1:W3:Y:S02]  /*a270*/  SYNCS.PHASECHK.TRANS64.TRYWAIT P0, [R63+URZ+0x40], R4 ;  /* 0x000040043f0075a7 */ /* 0x0022e400080011ff */
[----:B---3--:R-:W-:Y:S05]  /*a280*/  @!P0 NANOSLEEP.SYNCS 0x989680 ;  /* 0x009896800000895d */ /* 0x008fea0003900000 */
[----:B------:R-:W3:Y:S02]  /*a290*/  @!P0 SYNCS.PHASECHK.TRANS64 P0, [R63+URZ+0x40], R4 ;  /* 0x000040043f0085a7 */ /* 0x000ee400080010ff */
[----:B---3--:R-:W-:Y:S05]  /*a2a0*/  @!P0 BRA `(.L_x_120) ;  /* 0xfffffffc00f08947 */ /* 0x008fea000383ffff */
[----:B------:R-:W-:Y:S05]  /*a2b0*/  BRA `(.L_x_119) ;  /* 0xffffffd800687947 */ /* 0x000fea000383ffff */
.L_x_128:
[----:B-1----:R1:W3:Y:S02]  /*a2c0*/  SYNCS.PHASECHK.TRANS64.TRYWAIT P0, [R108+URZ+0x40], R3 ;  /* 0x000040036c0075a7 */ /* 0x0022e400080011ff */
[----:B---3--:R-:W-:Y:S05]  /*a2d0*/  @!P0 NANOSLEEP.SYNCS 0x989680 ;  /* 0x009896800000895d */ /* 0x008fea0003900000 */
[----:B------:R-:W3:Y:S02]  /*a2e0*/  @!P0 SYNCS.PHASECHK.TRANS64 P0, [R108+URZ+0x40], R3 ;  /* 0x000040036c0085a7 */ /* 0x000ee400080010ff */
[----:B---3--:R-:W-:Y:S05]  /*a2f0*/  @!P0 BRA `(.L_x_128) ;  /* 0xfffffffc00f08947 */ /* 0x008fea000383ffff */
[----:B------:R-:W-:Y:S05]  /*a300*/  BRA `(.L_x_127) ;  /* 0xffffffe4006c7947 */ /* 0x000fea000383ffff */
        .weak           $__internal_0_$__cuda_sm10x_tcgen05_guardrail_trap_col_being_dealloced_not_returned_by_alloc
        .type           $__internal_0_$__cuda_sm10x_tcgen05_guardrail_trap_col_being_dealloced_not_returned_by_alloc,@function
        .size           $__internal_0_$__cuda_sm10x_tcgen05_guardrail_trap_col_being_dealloced_not_returned_by_alloc,($__internal_1_$__cuda_sm10x_tcgen05_guardrail_trap_phase_invalid_during_alloc - $__internal_0_$__cuda_sm10x_tcgen05_guardrail_trap_col_being_dealloced_not_returned_by_alloc)
$__internal_0_$__cuda_sm10x_tcgen05_guardrail_trap_col_being_dealloced_not_returned_by_alloc:
[----:B------:R-:W-:Y:S05]  /*a310*/  BPT.TRAP 0x1 ;  /* 0x000000040000795c */ /* 0x000fea0000300000 */
[----:B------:R-:W-:-:S04]  /*a320*/  HFMA2 R3, -RZ, RZ, 0, 0 ;  /* 0x00000000ff037431 */ /* 0x000fc800000001ff */
[----:B------:R-:W-:Y:S05]  /*a330*/  RET.REL.NODEC R2 `(_ZN7cutlass13device_kernelINS_4gemm6kernel13GemmUniversalIN4cute5tupleIJiiiiEEENS1_10collective13CollectiveMmaINS1_35MainloopSm100TmaUmmaWarpSpecializedILi4ELi2ELi4ENS5_IJNS4_1CILi1EEENSA_ILi8EEESB_EEEEENS5_IJNSA_ILi64EEENSA_ILi256EEESF_EEENS_10bfloat16_tENS5_IJlSB_lEEESI_SJ_NS4_8TiledMMAINS4_8MMA_AtomIJNS4_20SM100_MMA_F16BF16_SSISI_SI_fLi64ELi256ELNS4_4UMMA5MajorE0ELSO_0ELNSN_7ScaleInE0ELSP_0EEEEEENS4_6LayoutINS5_IJSB_SB_SB_EEENS5_IJNSA_ILi0EEESU_SU_EEEEENS5_IJNS4_10UnderscoreESX_SX_EEEEENS4_23SM90_TMA_LOAD_MULTICASTENS4_14ComposedLayoutINS4_7SwizzleILi3ELi4ELi3EEENS4_18smem_ptr_flag_bitsILi16EEENSS_INS5_IJSC_SF_EEENS5_IJSF_SB_EEEEEEEvNS4_8identityENS4_13SM90_TMA_LOADES19_vS1A_EENS_8epilogue10collective18CollectiveEpilogueINS1D_23Sm100TmaWarpSpecializedILi4ELi2ELi32ELb1ELb0EEEJSH_NS5_IJNSS_ISF_SB_EES1I_EEESI_SJ_SI_SJ_NS1D_6fusion15FusionCallbacksIS1H_NS1K_17LinearCombinationISI_fSI_fLNS_15FloatRoundStyleE2EEESH_S1J_JEEENS4_5SM1004TMEM4LOAD26SM100_TMEM_LOAD_16dp256b8xES1B_S19_NS4_17SM75_U32x4_LDSM_NENS4_14SM90_TMA_STOREES19_NS4_17SM90_U32x4_STSM_NENS4_39AutoVectorizingCopyWithAssumedAlignmentILi128EEEEEEvvEEEEvNT_6ParamsE) ;  /* 0xffffff5c02307950 */ /* 0x000fea0003c3ffff */
        .weak           $__internal_1_$__cuda_sm10x_tcgen05_guardrail_trap_phase_invalid_during_alloc
        .type           $__internal_1_$__cuda_sm10x_tcgen05_guardrail_trap_phase_invalid_during_alloc,@function
        .size           $__internal_1_$__cuda_sm10x_tcgen05_guardrail_trap_phase_invalid_during_alloc,($__internal_2_$__cuda_sm10x_tcgen05_guardrail_trap_unallocated_columns_being_dealloced - $__internal_1_$__cuda_sm10x_tcgen05_guardrail_trap_phase_invalid_during_alloc)
$__internal_1_$__cuda_sm10x_tcgen05_guardrail_trap_phase_invalid_during_alloc:
[----:B------:R-:W-:Y:S05]  /*a340*/  BPT.TRAP 0x1 ;  /* 0x000000040000795c */ /* 0x000fea0000300000 */
[----:B------:R-:W-:-:S04]  /*a350*/  MOV R5, 0x0 ;  /* 0x0000000000057802 */ /* 0x000fc80000000f00 */
[----:B------:R-:W-:Y:S05]  /*a360*/  RET.REL.NODEC R4 `(_ZN7cutlass13device_kernelINS_4gemm6kernel13GemmUniversalIN4cute5tupleIJiiiiEEENS1_10collective13CollectiveMmaINS1_35MainloopSm100TmaUmmaWarpSpecializedILi4ELi2ELi4ENS5_IJNS4_1CILi1EEENSA_ILi8EEESB_EEEEENS5_IJNSA_ILi64EEENSA_ILi256EEESF_EEENS_10bfloat16_tENS5_IJlSB_lEEESI_SJ_NS4_8TiledMMAINS4_8MMA_AtomIJNS4_20SM100_MMA_F16BF16_SSISI_SI_fLi64ELi256ELNS4_4UMMA5MajorE0ELSO_0ELNSN_7ScaleInE0ELSP_0EEEEEENS4_6LayoutINS5_IJSB_SB_SB_EEENS5_IJNSA_ILi0EEESU_SU_EEEEENS5_IJNS4_10UnderscoreESX_SX_EEEEENS4_23SM90_TMA_LOAD_MULTICASTENS4_14ComposedLayoutINS4_7SwizzleILi3ELi4ELi3EEENS4_18smem_ptr_flag_bitsILi16EEENSS_INS5_IJSC_SF_EEENS5_IJSF_SB_EEEEEEEvNS4_8identityENS4_13SM90_TMA_LOADES19_vS1A_EENS_8epilogue10collective18CollectiveEpilogueINS1D_23Sm100TmaWarpSpecializedILi4ELi2ELi32ELb1ELb0EEEJSH_NS5_IJNSS_ISF_SB_EES1I_EEESI_SJ_SI_SJ_NS1D_6fusion15FusionCallbacksIS1H_NS1K_17LinearCombinationISI_fSI_fLNS_15FloatRoundStyleE2EEESH_S1J_JEEENS4_5SM1004TMEM4LOAD26SM100_TMEM_LOAD_16dp256b8xES1B_S19_NS4_17SM75_U32x4_LDSM_NENS4_14SM90_TMA_STOREES19_NS4_17SM90_U32x4_STSM_NENS4_39AutoVectorizingCopyWithAssumedAlignmentILi128EEEEEEvvEEEEvNT_6ParamsE) ;  /* 0xffffff5c04247950 */ /* 0x000fea0003c3ffff */
        .weak           $__internal_2_$__cuda_sm10x_tcgen05_guardrail_trap_unallocated_columns_being_dealloced
        .type           $__internal_2_$__cuda_sm10x_tcgen05_guardrail_trap_unallocated_columns_being_dealloced,@function
        .size           $__internal_2_$__cuda_sm10x_tcgen05_guardrail_trap_unallocated_columns_being_dealloced,(.L_x_183 - $__internal_2_$__cuda_sm10x_tcgen05_guardrail_trap_unallocated_columns_being_dealloced)
$__internal_2_$__cuda_sm10x_tcgen05_guardrail_trap_unallocated_columns_being_dealloced:
[----:B------:R-:W-:Y:S05]  /*a370*/  BPT.TRAP 0x1 ;  /* 0x000000040000795c */ /* 0x000fea0000300000 */
[----:B------:R-:W-:-:S04]  /*a380*/  HFMA2 R3, -RZ, RZ, 0, 0 ;  /* 0x00000000ff037431 */ /* 0x000fc800000001ff */
[----:B------:R-:W-:Y:S05]  /*a390*/  RET.REL.NODEC R2 `(_ZN7cutlass13device_kernelINS_4gemm6kernel13GemmUniversalIN4cute5tupleIJiiiiEEENS1_10collective13CollectiveMmaINS1_35MainloopSm100TmaUmmaWarpSpecializedILi4ELi2ELi4ENS5_IJNS4_1CILi1EEENSA_ILi8EEESB_EEEEENS5_IJNSA_ILi64EEENSA_ILi256EEESF_EEENS_10bfloat16_tENS5_IJlSB_lEEESI_SJ_NS4_8TiledMMAINS4_8MMA_AtomIJNS4_20SM100_MMA_F16BF16_SSISI_SI_fLi64ELi256ELNS4_4UMMA5MajorE0ELSO_0ELNSN_7ScaleInE0ELSP_0EEEEEENS4_6LayoutINS5_IJSB_SB_SB_EEENS5_IJNSA_ILi0EEESU_SU_EEEEENS5_IJNS4_10UnderscoreESX_SX_EEEEENS4_23SM90_TMA_LOAD_MULTICASTENS4_14ComposedLayoutINS4_7SwizzleILi3ELi4ELi3EEENS4_18smem_ptr_flag_bitsILi16EEENSS_INS5_IJSC_SF_EEENS5_IJSF_SB_EEEEEEEvNS4_8identityENS4_13SM90_TMA_LOADES19_vS1A_EENS_8epilogue10collective18CollectiveEpilogueINS1D_23Sm100TmaWarpSpecializedILi4ELi2ELi32ELb1ELb0EEEJSH_NS5_IJNSS_ISF_SB_EES1I_EEESI_SJ_SI_SJ_NS1D_6fusion15FusionCallbacksIS1H_NS1K_17LinearCombinationISI_fSI_fLNS_15FloatRoundStyleE2EEESH_S1J_JEEENS4_5SM1004TMEM4LOAD26SM100_TMEM_LOAD_16dp256b8xES1B_S19_NS4_17SM75_U32x4_LDSM_NENS4_14SM90_TMA_STOREES19_NS4_17SM90_U32x4_STSM_NENS4_39AutoVectorizingCopyWithAssumedAlignmentILi128EEEEEEvvEEEEvNT_6ParamsE) ;  /* 0xffffff5c02187950 */ /* 0x000fea0003c3ffff */
.L_x_182:
[----:B------:R-:W-:-:S00]  /*a3a0*/  BRA `(.L_x_182) ;  /* 0xfffffffc00fc7947 */ /* 0x000fc0000383ffff */
[----:B------:R-:W-:-:S00]  /*a3b0*/  NOP ;  /* 0x0000000000007918 */ /* 0x000fc00000000000 */
        /* <DEDUP_REMOVED lines=12> */
.L_x_183:


//--------------------- .nv.global.init           --------------------------
	.section	.nv.global.init,"aw",@progbits
.nv.global.init:
	.type		$str$27,@object
	.size		$str$27,($str$28 - $str$27)
$str$27:
        /*0000*/ 	.byte	0x28, 0x61, 0x64, 0x64, 0x72, 0x65, 0x73, 0x73, 0x20, 0x26, 0x20, 0x6d, 0x61, 0x73, 0x6b, 0x29
        /*0010*/ 	.byte	0x20, 0x3d, 0x3d, 0x20, 0x30, 0x00
	.type		$str$28,@object
	.size		$str$28,($str$26 - $str$28)
$str$28:
        /*0016*/ 	.byte	0x2f, 0x74, 0x6d, 0x70, 0x2f, 0x63, 0x75, 0x74, 0x6c, 0x61, 0x73, 0x73, 0x5f, 0x73, 0x77, 0x65
        /*0026*/ 	.byte	0x65, 0x70, 0x5f, 0x73, 0x72, 0x63, 0x2f, 0x69, 0x6e, 0x63, 0x6c, 0x75, 0x64, 0x65, 0x2f, 0x63
        /*0036*/ 	.byte	0x75, 0x74, 0x65, 0x2f, 0x70, 0x6f, 0x69, 0x6e, 0x74, 0x65, 0x72, 0x5f, 0x66, 0x6c, 0x61, 0x67
        /*0046*/ 	.byte	0x67, 0x65, 0x64, 0x2e, 0x68, 0x70, 0x70, 0x00
	.type		$str$26,@object
	.size		$str$26,($str$25 - $str$26)
$str$26:
        /*004e*/ 	.byte	0x2f, 0x74, 0x6d, 0x70, 0x2f, 0x63, 0x75, 0x74, 0x6c, 0x61, 0x73, 0x73, 0x5f, 0x73, 0x77, 0x65
        /*005e*/ 	.byte	0x65, 0x70, 0x5f, 0x73, 0x72, 0x63, 0x2f, 0x69, 0x6e, 0x63, 0x6c, 0x75, 0x64, 0x65, 0x2f, 0x63
        /*006e*/ 	.byte	0x75, 0x74, 0x65, 0x2f, 0x61, 0x74, 0x6f, 0x6d, 0x2f, 0x63, 0x6f, 0x70, 0x79, 0x5f, 0x74, 0x72
        /*007e*/ 	.byte	0x61, 0x69, 0x74, 0x73, 0x5f, 0x73, 0x6d, 0x31, 0x30, 0x30, 0x2e, 0x68, 0x70, 0x70, 0x00
	.type		$str$25,@object
	.size		$str$25,(__unnamed_1 - $str$25)
$str$25:
        /*008d*/ 	.byte	0x28, 0x28, 0x75, 0x69, 0x6e, 0x74, 0x33, 0x32, 0x5f, 0x74, 0x28, 0x74, 0x68, 0x72, 0x65, 0x61
        /*009d*/ 	.byte	0x64, 0x49, 0x64, 0x78, 0x2e, 0x78, 0x29, 0x20, 0x2f, 0x20, 0x33, 0x32, 0x29, 0x20, 0x25, 0x20
        /*00ad*/ 	.byte	0x34, 0x29, 0x20, 0x3d, 0x3d, 0x20, 0x28, 0x28, 0x28, 0x74, 0x6d, 0x65, 0x6d, 0x5f, 0x61, 0x64
        /*00bd*/ 	.byte	0x64, 0x72, 0x20, 0x3e, 0x3e, 0x20, 0x31, 0x36, 0x29, 0x20, 0x2f, 0x20, 0x33, 0x32, 0x29, 0x20
        /*00cd*/ 	.byte	0x25, 0x20, 0x34, 0x29, 0x00
	.type		__unnamed_1,@object
	.size		__unnamed_1,(__unnamed_2 - __unnamed_1)
__unnamed_1:
        /*00d2*/ 	.byte	0x61, 0x75, 0x74, 0x6f, 0x20, 0x63, 0x75, 0x74, 0x65, 0x3a, 0x3a, 0x61, 0x73, 0x5f, 0x70, 0x6f
        /* <DEDUP_REMOVED lines=24> */
        /*0262*/ 	.byte	0x30, 0x39, 0x36, 0x3e, 0x3e, 0x3e, 0x3e, 0x5d, 0x00
	.type		__unnamed_2,@object
	.size		__unnamed_2,(.L_2 - __unnamed_2)
__unnamed_2:
        /* <DEDUP_REMOVED lines=46> */
        /*054b*/ 	.byte	0x75, 0x74, 0x65, 0x3a, 0x3a, 0x43, 0x3c, 0x30, 0x3e, 0x3e, 0x3e, 0x3e, 0x5d, 0x00
.L_2:


//--------------------- .nv.shared._ZN7cutlass13device_kernelINS_4gemm6kernel13GemmUniversalIN4cute5tupleIJiiiiEEENS1_10collective13CollectiveMmaINS1_35MainloopSm100TmaUmmaWarpSpecializedILi4ELi2ELi4ENS5_IJNS4_1CILi1EEENSA_ILi8EEESB_EEEEENS5_IJNSA_ILi64EEENSA_ILi256EEESF_EEENS_10bfloat16_tENS5_IJlSB_lEEESI_SJ_NS4_8TiledMMAINS4_8MMA_AtomIJNS4_20SM100_MMA_F16BF16_SSISI_SI_fLi64ELi256ELNS4_4UMMA5MajorE0ELSO_0ELNSN_7ScaleInE0ELSP_0EEEEEENS4_6LayoutINS5_IJSB_SB_SB_EEENS5_IJNSA_ILi0EEESU_SU_EEEEENS5_IJNS4_10UnderscoreESX_SX_EEEEENS4_23SM90_TMA_LOAD_MULTICASTENS4_14ComposedLayoutINS4_7SwizzleILi3ELi4ELi3EEENS4_18smem_ptr_flag_bitsILi16EEENSS_INS5_IJSC_SF_EEENS5_IJSF_SB_EEEEEEEvNS4_8identityENS4_13SM90_TMA_LOADES19_vS1A_EENS_8epilogue10collective18CollectiveEpilogueINS1D_23Sm100TmaWarpSpecializedILi4ELi2ELi32ELb1ELb0EEEJSH_NS5_IJNSS_ISF_SB_EES1I_EEESI_SJ_SI_SJ_NS1D_6fusion15FusionCallbacksIS1H_NS1K_17LinearCombinationISI_fSI_fLNS_15FloatRoundStyleE2EEESH_S1J_JEEENS4_5SM1004TMEM4LOAD26SM100_TMEM_LOAD_16dp256b8xES1B_S19_NS4_17SM75_U32x4_LDSM_NENS4_14SM90_TMA_STOREES19_NS4_17SM90_U32x4_STSM_NENS4_39AutoVectorizingCopyWithAssumedAlignmentILi128EEEEEEvvEEEEvNT_6ParamsE --------------------------
	.section	.nv.shared._ZN7cutlass13device_kernelINS_4gemm6kernel13GemmUniversalIN4cute5tupleIJiiiiEEENS1_10collective13CollectiveMmaINS1_35MainloopSm100TmaUmmaWarpSpecializedILi4ELi2ELi4ENS5_IJNS4_1CILi1EEENSA_ILi8EEESB_EEEEENS5_IJNSA_ILi64EEENSA_ILi256EEESF_EEENS_10bfloat16_tENS5_IJlSB_lEEESI_SJ_NS4_8TiledMMAINS4_8MMA_AtomIJNS4_20SM100_MMA_F16BF16_SSISI_SI_fLi64ELi256ELNS4_4UMMA5MajorE0ELSO_0ELNSN_7ScaleInE0ELSP_0EEEEEENS4_6LayoutINS5_IJSB_SB_SB_EEENS5_IJNSA_ILi0EEESU_SU_EEEEENS5_IJNS4_10UnderscoreESX_SX_EEEEENS4_23SM90_TMA_LOAD_MULTICASTENS4_14ComposedLayoutINS4_7SwizzleILi3ELi4ELi3EEENS4_18smem_ptr_flag_bitsILi16EEENSS_INS5_IJSC_SF_EEENS5_IJSF_SB_EEEEEEEvNS4_8identityENS4_13SM90_TMA_LOADES19_vS1A_EENS_8epilogue10collective18CollectiveEpilogueINS1D_23Sm100TmaWarpSpecializedILi4ELi2ELi32ELb1ELb0EEEJSH_NS5_IJNSS_ISF_SB_EES1I_EEESI_SJ_SI_SJ_NS1D_6fusion15FusionCallbacksIS1H_NS1K_17LinearCombinationISI_fSI_fLNS_15FloatRoundStyleE2EEESH_S1J_JEEENS4_5SM1004TMEM4LOAD26SM100_TMEM_LOAD_16dp256b8xES1B_S19_NS4_17SM75_U32x4_LDSM_NENS4_14SM90_TMA_STOREES19_NS4_17SM90_U32x4_STSM_NENS4_39AutoVectorizingCopyWithAssumedAlignmentILi128EEEEEEvvEEEEvNT_6ParamsE,"aw",@nobits
	.sectionflags	@""
	.align	16
	.zero		1024


//--------------------- .nv.shared.reserved.0     --------------------------
	.section	.nv.shared.reserved.0,"aw",@nobits
	.weak		__nv_reservedSMEM_offset_0_alias
	.size		__nv_reservedSMEM_offset_0_alias, 0, 64
	.other		__nv_reservedSMEM_offset_0_alias,@"STO_CUDA_RESERVED_SHARED STV_DEFAULT"
__nv_reservedSMEM_offset_0_alias:
	.zero		0
.nv.shared.reserved.0:
	.zero		64
	.weak		__nv_reservedSMEM_tcgen05_partition
	.type		__nv_reservedSMEM_tcgen05_partition,@object
	.size		__nv_reservedSMEM_tcgen05_partition,(.L_0 - __nv_reservedSMEM_tcgen05_partition)
__nv_reservedSMEM_tcgen05_partition:
	.zero		32
.L_0:


//--------------------- .nv.global                --------------------------
	.section	.nv.global,"aw",@nobits
.nv.global:
	.type		_ZN40_INTERNAL_fd2409a3_4_k_cu_c9c0a185_240564cute1_E,@object
	.size		_ZN40_INTERNAL_fd2409a3_4_k_cu_c9c0a185_240564cute1_E,(_ZN40_INTERNAL_fd2409a3_4_k_cu_c9c0a185_240564cuda3std3__45__cpo6cbeginE - _ZN40_INTERNAL_fd2409a3_4_k_cu_c9c0a185_240564cute1_E)
_ZN40_INTERNAL_fd2409a3_4_k_cu_c9c0a185_240564cute1_E:
	.zero		1
	.type		_ZN40_INTERNAL_fd2409a3_4_k_cu_c9c0a185_240564cuda3std3__45__cpo6cbeginE,@object
	.size		_ZN40_INTERNAL_fd2409a3_4_k_cu_c9c0a185_240564cuda3std3__45__cpo6cbeginE,(_ZN40_INTERNAL_fd2409a3_4_k_cu_c9c0a185_240564cuda3std3__48in_placeE - _ZN40_INTERNAL_fd2409a3_4_k_cu_c9c0a185_240564cuda3std3__45__cpo6cbeginE)
_ZN40_INTERNAL_fd2409a3_4_k_cu_c9c0a185_240564cuda3std3__45__cpo6cbeginE:
	.zero		1
	.type		_ZN40_INTERNAL_fd2409a3_4_k_cu_c9c0a185_240564cuda3std3__48in_placeE,@object
	.size		_ZN40_INTERNAL_fd2409a3_4_k_cu_c9c0a185_240564cuda3std3__48in_placeE,(_ZN40_INTERNAL_fd2409a3_4_k_cu_c9c0a185_240564cuda3std6ranges3__45__cpo9iter_moveE - _ZN40_INTERNAL_fd2409a3_4_k_cu_c9c0a185_240564cuda3std3__48in_placeE)
_ZN40_INTERNAL_fd2409a3_4_k_cu_c9c0a185_240564cuda3std3__48in_placeE:
	.zero		1
	.type		_ZN40_INTERNAL_fd2409a3_4_k_cu_c9c0a185_240564cuda3std6ranges3__45__cpo9iter_moveE,@object
	.size		_ZN40_INTERNAL_fd2409a3_4_k_cu_c9c0a185_240564cuda3std6ranges3__45__cpo9iter_moveE,(_ZN40_INTERNAL_fd2409a3_4_k_cu_c9c0a185_240564cuda3std3__45__cpo5beginE - _ZN40_INTERNAL_fd2409a3_4_k_cu_c9c0a185_240564cuda3std6ranges3__45__cpo9iter_moveE)
_ZN40_INTERNAL_fd2409a3_4_k_cu_c9c0a185_240564cuda3std6ranges3__45__cpo9iter_moveE:
	.zero		1
	.type		_ZN40_INTERNAL_fd2409a3_4_k_cu_c9c0a185_240564cuda3std3__45__cpo5beginE,@object
	.size		_ZN40_INTERNAL_fd2409a3_4_k_cu_c9c0a185_240564cuda3std3__45__cpo5beginE,(_ZN40_INTERNAL_fd2409a3_4_k_cu_c9c0a185_240564cuda3std3__442_GLOBAL__N__fd2409a3_4_k_cu_c9c0a185_240566ignoreE - _ZN40_INTERNAL_fd2409a3_4_k_cu_c9c0a185_240564cuda3std3__45__cpo5beginE)
_ZN40_INTERNAL_fd2409a3_4_k_cu_c9c0a185_240564cuda3std3__45__cpo5beginE:
	.zero		1
	.type		_ZN40_INTERNAL_fd2409a3_4_k_cu_c9c0a185_240564cuda3std3__442_GLOBAL__N__fd2409a3_4_k_cu_c9c0a185_240566ignoreE,@object
	.size		_ZN40_INTERNAL_fd2409a3_4_k_cu_c9c0a185_240564cuda3std3__442_GLOBAL__N__fd2409a3_4_k_cu_c9c0a185_240566ignoreE,(_ZN40_INTERNAL_fd2409a3_4_k_cu_c9c0a185_240564cute7productE - _ZN40_INTERNAL_fd2409a3_4_k_cu_c9c0a185_240564cuda3std3__442_GLOBAL__N__fd2409a3_4_k_cu_c9c0a185_240566ignoreE)
_ZN40_INTERNAL_fd2409a3_4_k_cu_c9c0a185_240564cuda3std3__442_GLOBAL__N__fd2409a3_4_k_cu_c9c0a185_240566ignoreE:
	.zero		1
	.type		_ZN40_INTERNAL_fd2409a3_4_k_cu_c9c0a185_240564cute7productE,@object
	.size		_ZN40_INTERNAL_fd2409a3_4_k_cu_c9c0a185_240564cute7productE,(_ZN40_INTERNAL_fd2409a3_4_k_cu_c9c0a185_240564cuda3std3__45__cpo3endE - _ZN40_INTERNAL_fd2409a3_4_k_cu_c9c0a185_240564cute7productE)
_ZN40_INTERNAL_fd2409a3_4_k_cu_c9c0a185_240564cute7productE:
	.zero		1
	.type		_ZN40_INTERNAL_fd2409a3_4_k_cu_c9c0a185_240564cuda3std3__45__cpo3endE,@object
	.size		_ZN40_INTERNAL_fd2409a3_4_k_cu_c9c0a185_240564cuda3std3__45__cpo3endE,(_ZN40_INTERNAL_fd2409a3_4_k_cu_c9c0a185_240564cuda3std3__419piecewise_constructE - _ZN40_INTERNAL_fd2409a3_4_k_cu_c9c0a185_240564cuda3std3__45__cpo3endE)
_ZN40_INTERNAL_fd2409a3_4_k_cu_c9c0a185_240564cuda3std3__45__cpo3endE:
	.zero		1
	.type		_ZN40_INTERNAL_fd2409a3_4_k_cu_c9c0a185_240564cuda3std3__419piecewise_constructE,@object
	.size		_ZN40_INTERNAL_fd2409a3_4_k_cu_c9c0a185_240564cuda3std3__419piecewise_constructE,(_ZN40_INTERNAL_fd2409a3_4_k_cu_c9c0a185_240564cuda3std3__45__cpo4cendE - _ZN40_INTERNAL_fd2409a3_4_k_cu_c9c0a185_240564cuda3std3__419piecewise_constructE)
_ZN40_INTERNAL_fd2409a3_4_k_cu_c9c0a185_240564cuda3std3__419piecewise_constructE:
	.zero		1
	.type		_ZN40_INTERNAL_fd2409a3_4_k_cu_c9c0a185_240564cuda3std3__45__cpo4cendE,@object
	.size		_ZN40_INTERNAL_fd2409a3_4_k_cu_c9c0a185_240564cuda3std3__45__cpo4cendE,(_ZN40_INTERNAL_fd2409a3_4_k_cu_c9c0a185_240564cuda3std6ranges3__45__cpo4swapE - _ZN40_INTERNAL_fd2409a3_4_k_cu_c9c0a185_240564cuda3std3__45__cpo4cendE)
_ZN40_INTERNAL_fd2409a3_4_k_cu_c9c0a185_240564cuda3std3__45__cpo4cendE:
	.zero		1
	.type		_ZN40_INTERNAL_fd2409a3_4_k_cu_c9c0a185_240564cuda3std6ranges3__45__cpo4swapE,@object
	.size		_ZN40_INTERNAL_fd2409a3_4_k_cu_c9c0a185_240564cuda3std6ranges3__45__cpo4swapE,(.L_10 - _ZN40_INTERNAL_fd2409a3_4_k_cu_c9c0a185_240564cuda3std6ranges3__45__cpo4swapE)
_ZN40_INTERNAL_fd2409a3_4_k_cu_c9c0a185_240564cuda3std6ranges3__45__cpo4swapE:
	.zero		1
.L_10:


//--------------------- .nv.constant0._ZN7cutlass13device_kernelINS_4gemm6kernel13GemmUniversalIN4cute5tupleIJiiiiEEENS1_10collective13CollectiveMmaINS1_35MainloopSm100TmaUmmaWarpSpecializedILi4ELi2ELi4ENS5_IJNS4_1CILi1EEENSA_ILi8EEESB_EEEEENS5_IJNSA_ILi64EEENSA_ILi256EEESF_EEENS_10bfloat16_tENS5_IJlSB_lEEESI_SJ_NS4_8TiledMMAINS4_8MMA_AtomIJNS4_20SM100_MMA_F16BF16_SSISI_SI_fLi64ELi256ELNS4_4UMMA5MajorE0ELSO_0ELNSN_7ScaleInE0ELSP_0EEEEEENS4_6LayoutINS5_IJSB_SB_SB_EEENS5_IJNSA_ILi0EEESU_SU_EEEEENS5_IJNS4_10UnderscoreESX_SX_EEEEENS4_23SM90_TMA_LOAD_MULTICASTENS4_14ComposedLayoutINS4_7SwizzleILi3ELi4ELi3EEENS4_18smem_ptr_flag_bitsILi16EEENSS_INS5_IJSC_SF_EEENS5_IJSF_SB_EEEEEEEvNS4_8identityENS4_13SM90_TMA_LOADES19_vS1A_EENS_8epilogue10collective18CollectiveEpilogueINS1D_23Sm100TmaWarpSpecializedILi4ELi2ELi32ELb1ELb0EEEJSH_NS5_IJNSS_ISF_SB_EES1I_EEESI_SJ_SI_SJ_NS1D_6fusion15FusionCallbacksIS1H_NS1K_17LinearCombinationISI_fSI_fLNS_15FloatRoundStyleE2EEESH_S1J_JEEENS4_5SM1004TMEM4LOAD26SM100_TMEM_LOAD_16dp256b8xES1B_S19_NS4_17SM75_U32x4_LDSM_NENS4_14SM90_TMA_STOREES19_NS4_17SM90_U32x4_STSM_NENS4_39AutoVectorizingCopyWithAssumedAlignmentILi128EEEEEEvvEEEEvNT_6ParamsE --------------------------
	.section	.nv.constant0._ZN7cutlass13device_kernelINS_4gemm6kernel13GemmUniversalIN4cute5tupleIJiiiiEEENS1_10collective13CollectiveMmaINS1_35MainloopSm100TmaUmmaWarpSpecializedILi4ELi2ELi4ENS5_IJNS4_1CILi1EEENSA_ILi8EEESB_EEEEENS5_IJNSA_ILi64EEENSA_ILi256EEESF_EEENS_10bfloat16_tENS5_IJlSB_lEEESI_SJ_NS4_8TiledMMAINS4_8MMA_AtomIJNS4_20SM100_MMA_F16BF16_SSISI_SI_fLi64ELi256ELNS4_4UMMA5MajorE0ELSO_0ELNSN_7ScaleInE0ELSP_0EEEEEENS4_6LayoutINS5_IJSB_SB_SB_EEENS5_IJNSA_ILi0EEESU_SU_EEEEENS5_IJNS4_10UnderscoreESX_SX_EEEEENS4_23SM90_TMA_LOAD_MULTICASTENS4_14ComposedLayoutINS4_7SwizzleILi3ELi4ELi3EEENS4_18smem_ptr_flag_bitsILi16EEENSS_INS5_IJSC_SF_EEENS5_IJSF_SB_EEEEEEEvNS4_8identityENS4_13SM90_TMA_LOADES19_vS1A_EENS_8epilogue10collective18CollectiveEpilogueINS1D_23Sm100TmaWarpSpecializedILi4ELi2ELi32ELb1ELb0EEEJSH_NS5_IJNSS_ISF_SB_EES1I_EEESI_SJ_SI_SJ_NS1D_6fusion15FusionCallbacksIS1H_NS1K_17LinearCombinationISI_fSI_fLNS_15FloatRoundStyleE2EEESH_S1J_JEEENS4_5SM1004TMEM4LOAD26SM100_TMEM_LOAD_16dp256b8xES1B_S19_NS4_17SM75_U32x4_LDSM_NENS4_14SM90_TMA_STOREES19_NS4_17SM90_U32x4_STSM_NENS4_39AutoVectorizingCopyWithAssumedAlignmentILi128EEEEEEvvEEEEvNT_6ParamsE,"a",@progbits
	.sectionflags	@""
	.align	4
.nv.constant0._ZN7cutlass13device_kernelINS_4gemm6kernel13GemmUniversalIN4cute5tupleIJiiiiEEENS1_10collective13CollectiveMmaINS1_35MainloopSm100TmaUmmaWarpSpecializedILi4ELi2ELi4ENS5_IJNS4_1CILi1EEENSA_ILi8EEESB_EEEEENS5_IJNSA_ILi64EEENSA_ILi256EEESF_EEENS_10bfloat16_tENS5_IJlSB_lEEESI_SJ_NS4_8TiledMMAINS4_8MMA_AtomIJNS4_20SM100_MMA_F16BF16_SSISI_SI_fLi64ELi256ELNS4_4UMMA5MajorE0ELSO_0ELNSN_7ScaleInE0ELSP_0EEEEEENS4_6LayoutINS5_IJSB_SB_SB_EEENS5_IJNSA_ILi0EEESU_SU_EEEEENS5_IJNS4_10UnderscoreESX_SX_EEEEENS4_23SM90_TMA_LOAD_MULTICASTENS4_14ComposedLayoutINS4_7SwizzleILi3ELi4ELi3EEENS4_18smem_ptr_flag_bitsILi16EEENSS_INS5_IJSC_SF_EEENS5_IJSF_SB_EEEEEEEvNS4_8identityENS4_13SM90_TMA_LOADES19_vS1A_EENS_8epilogue10collective18CollectiveEpilogueINS1D_23Sm100TmaWarpSpecializedILi4ELi2ELi32ELb1ELb0EEEJSH_NS5_IJNSS_ISF_SB_EES1I_EEESI_SJ_SI_SJ_NS1D_6fusion15FusionCallbacksIS1H_NS1K_17LinearCombinationISI_fSI_fLNS_15FloatRoundStyleE2EEESH_S1J_JEEENS4_5SM1004TMEM4LOAD26SM100_TMEM_LOAD_16dp256b8xES1B_S19_NS4_17SM75_U32x4_LDSM_NENS4_14SM90_TMA_STOREES19_NS4_17SM90_U32x4_STSM_NENS4_39AutoVectorizingCopyWithAssumedAlignmentILi128EEEEEEvvEEEEvNT_6ParamsE:
	.zero		2944


//--------------------- SYMBOLS --------------------------

	.type		.nv.reservedSmem.offset0,@object
	.size		.nv.reservedSmem.offset0,0x4
	.type		.nv.reservedSmem.cap,@object
	.size		.nv.reservedSmem.cap,0x4
	.type		__assertfail,@function
